//
// Generated by NVIDIA NVVM Compiler
//
// Compiler Build ID: CL-36424714
// Cuda compilation tools, release 13.0, V13.0.88
// Based on NVVM 20.0.0
//

.version 9.0
.target sm_100
.address_size 64

	// .globl	_Z10kernelIterPfS_S_S_S_Pidii
.global .align 4 .b8 __cudart_i2opi_f[24] = {65, 144, 67, 60, 153, 149, 98, 219, 192, 221, 52, 245, 209, 87, 39, 252, 41, 21, 68, 78, 110, 131, 249, 162};

.visible .entry _Z10kernelIterPfS_S_S_S_Pidii(
	.param .u64 .ptr .align 1 _Z10kernelIterPfS_S_S_S_Pidii_param_0,
	.param .u64 .ptr .align 1 _Z10kernelIterPfS_S_S_S_Pidii_param_1,
	.param .u64 .ptr .align 1 _Z10kernelIterPfS_S_S_S_Pidii_param_2,
	.param .u64 .ptr .align 1 _Z10kernelIterPfS_S_S_S_Pidii_param_3,
	.param .u64 .ptr .align 1 _Z10kernelIterPfS_S_S_S_Pidii_param_4,
	.param .u64 .ptr .align 1 _Z10kernelIterPfS_S_S_S_Pidii_param_5,
	.param .f64 _Z10kernelIterPfS_S_S_S_Pidii_param_6,
	.param .u32 _Z10kernelIterPfS_S_S_S_Pidii_param_7,
	.param .u32 _Z10kernelIterPfS_S_S_S_Pidii_param_8
)
{
	.local .align 4 .b8 	__local_depot0[28];
	.reg .b64 	%SP;
	.reg .b64 	%SPL;
	.reg .pred 	%p<75>;
	.reg .b32 	%r<329>;
	.reg .b32 	%f<175>;
	.reg .b64 	%rd<170>;
	.reg .b64 	%fd<106>;

	mov.u64 	%SPL, __local_depot0;
	ld.param.u64 	%rd38, [_Z10kernelIterPfS_S_S_S_Pidii_param_0];
	ld.param.u64 	%rd39, [_Z10kernelIterPfS_S_S_S_Pidii_param_1];
	ld.param.u64 	%rd40, [_Z10kernelIterPfS_S_S_S_Pidii_param_2];
	ld.param.u64 	%rd41, [_Z10kernelIterPfS_S_S_S_Pidii_param_3];
	ld.param.u64 	%rd42, [_Z10kernelIterPfS_S_S_S_Pidii_param_5];
	ld.param.u32 	%r116, [_Z10kernelIterPfS_S_S_S_Pidii_param_7];
	ld.param.u32 	%r117, [_Z10kernelIterPfS_S_S_S_Pidii_param_8];
	cvta.to.global.u64 	%rd1, %rd41;
	cvta.to.global.u64 	%rd2, %rd40;
	cvta.to.global.u64 	%rd3, %rd39;
	cvta.to.global.u64 	%rd4, %rd38;
	cvta.to.global.u64 	%rd5, %rd42;
	add.u64 	%rd6, %SPL, 0;
	add.u64 	%rd7, %SPL, 0;
	add.u64 	%rd8, %SPL, 0;
	add.u64 	%rd9, %SPL, 0;
	add.u64 	%rd10, %SPL, 0;
	add.u64 	%rd11, %SPL, 0;
	add.u64 	%rd12, %SPL, 0;
	setp.gt.s32 	%p2, %r117, 1;
	@%p2 bra 	$L__BB0_4;
	setp.eq.s32 	%p5, %r117, 0;
	@%p5 bra 	$L__BB0_7;
	setp.eq.s32 	%p6, %r117, 1;
	@%p6 bra 	$L__BB0_3;
	bra.uni 	$L__BB0_9;
$L__BB0_3:
	mov.u32 	%r128, %ctaid.x;
	shl.b32 	%r129, %r128, 1;
	mul.wide.u32 	%rd56, %r129, 4;
	add.s64 	%rd57, %rd5, %rd56;
	ld.global.u32 	%r292, [%rd57];
	ld.global.u32 	%r293, [%rd57+4];
	bra.uni 	$L__BB0_9;
$L__BB0_4:
	setp.eq.s32 	%p3, %r117, 2;
	@%p3 bra 	$L__BB0_8;
	setp.eq.s32 	%p4, %r117, 3;
	@%p4 bra 	$L__BB0_6;
	bra.uni 	$L__BB0_9;
$L__BB0_6:
	mov.u32 	%r119, %tid.x;
	mov.u32 	%r120, %ctaid.x;
	shl.b32 	%r121, %r120, 7;
	add.s32 	%r122, %r121, %r119;
	mul.wide.u32 	%rd50, %r122, 4;
	add.s64 	%rd51, %rd5, %rd50;
	ld.global.u32 	%r292, [%rd51];
	add.s32 	%r123, %r122, 1;
	mul.wide.u32 	%rd52, %r123, 4;
	add.s64 	%rd53, %rd5, %rd52;
	ld.global.u32 	%r293, [%rd53];
	bra.uni 	$L__BB0_9;
$L__BB0_7:
	mov.u32 	%r130, %tid.x;
	shl.b32 	%r131, %r130, 1;
	mul.wide.u32 	%rd58, %r131, 4;
	add.s64 	%rd59, %rd5, %rd58;
	ld.global.u32 	%r292, [%rd59];
	ld.global.u32 	%r293, [%rd59+4];
	bra.uni 	$L__BB0_9;
$L__BB0_8:
	mov.u32 	%r124, %tid.x;
	shl.b32 	%r125, %r124, 7;
	mov.u32 	%r126, %ctaid.x;
	add.s32 	%r127, %r125, %r126;
	mul.wide.u32 	%rd54, %r127, 4;
	add.s64 	%rd55, %rd5, %rd54;
	ld.global.u32 	%r292, [%rd55];
	ld.global.u32 	%r293, [%rd55+4];
$L__BB0_9:
	setp.lt.s32 	%p7, %r293, %r292;
	@%p7 bra 	$L__BB0_80;
	setp.lt.s32 	%p8, %r116, 1;
	@%p8 bra 	$L__BB0_69;
$L__BB0_11:
	mul.wide.s32 	%rd72, %r292, 4;
	add.s64 	%rd73, %rd4, %rd72;
	add.s64 	%rd74, %rd3, %rd72;
	ld.global.f32 	%f1, [%rd74];
	ld.global.f32 	%f35, [%rd73];
	cvt.f64.f32 	%fd16, %f35;
	mul.f64 	%fd17, %fd16, 0d3F91DE69AD42C3CA;
	cvt.rn.f32.f64 	%f36, %fd17;
	mul.f32 	%f37, %f36, 0f3F22F983;
	cvt.rni.s32.f32 	%r140, %f37;
	cvt.rn.f32.s32 	%f38, %r140;
	fma.rn.f32 	%f39, %f38, 0fBFC90FDA, %f36;
	fma.rn.f32 	%f40, %f38, 0fB3A22168, %f39;
	fma.rn.f32 	%f41, %f38, 0fA7C234C5, %f40;
	abs.f32 	%f42, %f36;
	setp.ltu.f32 	%p17, %f42, 0f47CE4780;
	setp.eq.f32 	%p18, %f42, 0f7F800000;
	mov.b32 	%r12, %f36;
	shr.u32 	%r141, %r12, 23;
	and.b32  	%r142, %r141, 224;
	add.s32 	%r143, %r142, -128;
	shl.b32 	%r144, %r12, 8;
	or.b32  	%r13, %r144, -2147483648;
	shr.u32 	%r145, %r143, 5;
	and.b32  	%r14, %r141, 31;
	mul.wide.u32 	%rd75, %r145, 4;
	sub.s64 	%rd13, %rd12, %rd75;
	mov.f32 	%f43, 0f00000000;
	mul.rn.f32 	%f44, %f36, %f43;
	sub.s64 	%rd14, %rd6, %rd75;
	or.pred  	%p1, %p17, %p18;
	selp.b32 	%r15, %r140, 0, %p17;
	selp.f32 	%f2, %f41, %f44, %p17;
	mov.b32 	%r295, 0;
	mov.f64 	%fd105, 0d0000000000000000;
	mov.f64 	%fd104, %fd105;
	mov.f64 	%fd103, %fd105;
$L__BB0_12:
	mul.wide.u32 	%rd76, %r295, 4;
	add.s64 	%rd77, %rd3, %rd76;
	ld.global.f32 	%f3, [%rd77];
	sub.f32 	%f45, %f1, %f3;
	add.s64 	%rd78, %rd4, %rd76;
	ld.global.f32 	%f4, [%rd78];
	cvt.f64.f32 	%fd18, %f45;
	mul.f64 	%fd19, %fd18, 0d3F91DE69AD42C3CA;
	cvt.rn.f32.f64 	%f5, %fd19;
	cvt.f64.f32 	%fd20, %f4;
	mul.f64 	%fd21, %fd20, 0d3F91DE69AD42C3CA;
	cvt.rn.f32.f64 	%f6, %fd21;
	mov.u32 	%r299, %r15;
	mov.f32 	%f168, %f2;
	@%p1 bra 	$L__BB0_18;
	mov.b64 	%rd163, 0;
	mov.b32 	%r296, 0;
	mov.u64 	%rd161, __cudart_i2opi_f;
	mov.u64 	%rd162, %rd12;
$L__BB0_14:
	.pragma "nounroll";
	ld.global.nc.u32 	%r147, [%rd161];
	mad.wide.u32 	%rd81, %r147, %r13, %rd163;
	shr.u64 	%rd163, %rd81, 32;
	st.local.u32 	[%rd162], %rd81;
	add.s32 	%r296, %r296, 1;
	add.s64 	%rd162, %rd162, 4;
	add.s64 	%rd161, %rd161, 4;
	setp.ne.s32 	%p19, %r296, 6;
	@%p19 bra 	$L__BB0_14;
	setp.eq.s32 	%p20, %r14, 0;
	st.local.u32 	[%rd12+24], %rd163;
	ld.local.u32 	%r297, [%rd13+24];
	ld.local.u32 	%r298, [%rd13+20];
	@%p20 bra 	$L__BB0_17;
	shf.l.wrap.b32 	%r297, %r298, %r297, %r14;
	ld.local.u32 	%r148, [%rd13+16];
	shf.l.wrap.b32 	%r298, %r148, %r298, %r14;
$L__BB0_17:
	setp.lt.s32 	%p21, %r12, 0;
	shr.u32 	%r149, %r297, 30;
	shf.l.wrap.b32 	%r150, %r298, %r297, 2;
	shl.b32 	%r151, %r298, 2;
	shr.u32 	%r152, %r150, 31;
	add.s32 	%r153, %r152, %r149;
	neg.s32 	%r154, %r153;
	selp.b32 	%r299, %r154, %r153, %p21;
	xor.b32  	%r155, %r150, %r12;
	shr.s32 	%r156, %r150, 31;
	xor.b32  	%r157, %r156, %r150;
	xor.b32  	%r158, %r156, %r151;
	cvt.u64.u32 	%rd82, %r157;
	shl.b64 	%rd83, %rd82, 32;
	cvt.u64.u32 	%rd84, %r158;
	or.b64  	%rd85, %rd83, %rd84;
	cvt.rn.f64.s64 	%fd22, %rd85;
	mul.f64 	%fd23, %fd22, 0d3BF921FB54442D19;
	cvt.rn.f32.f64 	%f46, %fd23;
	neg.f32 	%f47, %f46;
	setp.lt.s32 	%p22, %r155, 0;
	selp.f32 	%f168, %f47, %f46, %p22;
$L__BB0_18:
	mul.rn.f32 	%f48, %f168, %f168;
	and.b32  	%r159, %r299, 1;
	setp.eq.b32 	%p23, %r159, 1;
	selp.f32 	%f49, 0f3F800000, %f168, %p23;
	fma.rn.f32 	%f50, %f48, %f49, 0f00000000;
	fma.rn.f32 	%f51, %f48, 0f37CBAC00, 0fBAB607ED;
	selp.f32 	%f52, %f51, 0fB94D4153, %p23;
	selp.f32 	%f53, 0f3D2AAABB, 0f3C0885E4, %p23;
	fma.rn.f32 	%f54, %f52, %f48, %f53;
	selp.f32 	%f55, 0fBEFFFFFF, 0fBE2AAAA8, %p23;
	fma.rn.f32 	%f56, %f54, %f48, %f55;
	fma.rn.f32 	%f57, %f56, %f50, %f49;
	and.b32  	%r160, %r299, 2;
	setp.eq.s32 	%p24, %r160, 0;
	mov.f32 	%f58, 0f00000000;
	sub.f32 	%f59, %f58, %f57;
	selp.f32 	%f9, %f57, %f59, %p24;
	mul.f32 	%f60, %f6, 0f3F22F983;
	cvt.rni.s32.f32 	%r315, %f60;
	cvt.rn.f32.s32 	%f61, %r315;
	fma.rn.f32 	%f62, %f61, 0fBFC90FDA, %f6;
	fma.rn.f32 	%f63, %f61, 0fB3A22168, %f62;
	fma.rn.f32 	%f172, %f61, 0fA7C234C5, %f63;
	abs.f32 	%f11, %f6;
	setp.ltu.f32 	%p25, %f11, 0f47CE4780;
	mov.u32 	%r303, %r315;
	mov.f32 	%f169, %f172;
	@%p25 bra 	$L__BB0_26;
	setp.eq.f32 	%p26, %f11, 0f7F800000;
	@%p26 bra 	$L__BB0_25;
	mov.b32 	%r28, %f6;
	shl.b32 	%r162, %r28, 8;
	or.b32  	%r29, %r162, -2147483648;
	mov.b64 	%rd164, 0;
	mov.b32 	%r300, 0;
$L__BB0_21:
	.pragma "nounroll";
	mul.wide.u32 	%rd87, %r300, 4;
	mov.u64 	%rd88, __cudart_i2opi_f;
	add.s64 	%rd89, %rd88, %rd87;
	ld.global.nc.u32 	%r163, [%rd89];
	mad.wide.u32 	%rd90, %r163, %r29, %rd164;
	shr.u64 	%rd164, %rd90, 32;
	add.s64 	%rd91, %rd11, %rd87;
	st.local.u32 	[%rd91], %rd90;
	add.s32 	%r300, %r300, 1;
	setp.ne.s32 	%p27, %r300, 6;
	@%p27 bra 	$L__BB0_21;
	shr.u32 	%r164, %r28, 23;
	st.local.u32 	[%rd11+24], %rd164;
	and.b32  	%r32, %r164, 31;
	and.b32  	%r165, %r164, 224;
	add.s32 	%r166, %r165, -128;
	shr.u32 	%r167, %r166, 5;
	mul.wide.u32 	%rd92, %r167, 4;
	sub.s64 	%rd23, %rd11, %rd92;
	ld.local.u32 	%r301, [%rd23+24];
	ld.local.u32 	%r302, [%rd23+20];
	setp.eq.s32 	%p28, %r32, 0;
	@%p28 bra 	$L__BB0_24;
	shf.l.wrap.b32 	%r301, %r302, %r301, %r32;
	ld.local.u32 	%r168, [%rd23+16];
	shf.l.wrap.b32 	%r302, %r168, %r302, %r32;
$L__BB0_24:
	shr.u32 	%r169, %r301, 30;
	shf.l.wrap.b32 	%r170, %r302, %r301, 2;
	shl.b32 	%r171, %r302, 2;
	shr.u32 	%r172, %r170, 31;
	add.s32 	%r173, %r172, %r169;
	neg.s32 	%r174, %r173;
	setp.lt.s32 	%p29, %r28, 0;
	selp.b32 	%r303, %r174, %r173, %p29;
	xor.b32  	%r175, %r170, %r28;
	shr.s32 	%r176, %r170, 31;
	xor.b32  	%r177, %r176, %r170;
	xor.b32  	%r178, %r176, %r171;
	cvt.u64.u32 	%rd93, %r177;
	shl.b64 	%rd94, %rd93, 32;
	cvt.u64.u32 	%rd95, %r178;
	or.b64  	%rd96, %rd94, %rd95;
	cvt.rn.f64.s64 	%fd24, %rd96;
	mul.f64 	%fd25, %fd24, 0d3BF921FB54442D19;
	cvt.rn.f32.f64 	%f64, %fd25;
	neg.f32 	%f65, %f64;
	setp.lt.s32 	%p30, %r175, 0;
	selp.f32 	%f169, %f65, %f64, %p30;
	bra.uni 	$L__BB0_26;
$L__BB0_25:
	mov.f32 	%f66, 0f00000000;
	mul.rn.f32 	%f169, %f6, %f66;
	mov.b32 	%r303, 0;
$L__BB0_26:
	mul.rn.f32 	%f67, %f169, %f169;
	and.b32  	%r180, %r303, 1;
	setp.eq.b32 	%p31, %r180, 1;
	selp.f32 	%f68, 0f3F800000, %f169, %p31;
	fma.rn.f32 	%f69, %f67, %f68, 0f00000000;
	fma.rn.f32 	%f70, %f67, 0f37CBAC00, 0fBAB607ED;
	selp.f32 	%f71, %f70, 0fB94D4153, %p31;
	selp.f32 	%f72, 0f3D2AAABB, 0f3C0885E4, %p31;
	fma.rn.f32 	%f73, %f71, %f67, %f72;
	selp.f32 	%f74, 0fBEFFFFFF, 0fBE2AAAA8, %p31;
	fma.rn.f32 	%f75, %f73, %f67, %f74;
	fma.rn.f32 	%f76, %f75, %f69, %f68;
	and.b32  	%r181, %r303, 2;
	setp.eq.s32 	%p32, %r181, 0;
	mov.f32 	%f77, 0f00000000;
	sub.f32 	%f78, %f77, %f76;
	selp.f32 	%f79, %f76, %f78, %p32;
	sub.f32 	%f15, %f9, %f79;
	mul.f32 	%f80, %f5, 0f3F22F983;
	cvt.rni.s32.f32 	%r319, %f80;
	cvt.rn.f32.s32 	%f81, %r319;
	fma.rn.f32 	%f82, %f81, 0fBFC90FDA, %f5;
	fma.rn.f32 	%f83, %f81, 0fB3A22168, %f82;
	fma.rn.f32 	%f173, %f81, 0fA7C234C5, %f83;
	abs.f32 	%f17, %f5;
	setp.ltu.f32 	%p33, %f17, 0f47CE4780;
	mov.u32 	%r307, %r319;
	mov.f32 	%f170, %f173;
	@%p33 bra 	$L__BB0_34;
	setp.eq.f32 	%p34, %f17, 0f7F800000;
	@%p34 bra 	$L__BB0_33;
	mov.b32 	%r42, %f5;
	shl.b32 	%r183, %r42, 8;
	or.b32  	%r43, %r183, -2147483648;
	mov.b64 	%rd165, 0;
	mov.b32 	%r304, 0;
$L__BB0_29:
	.pragma "nounroll";
	mul.wide.u32 	%rd98, %r304, 4;
	mov.u64 	%rd99, __cudart_i2opi_f;
	add.s64 	%rd100, %rd99, %rd98;
	ld.global.nc.u32 	%r184, [%rd100];
	mad.wide.u32 	%rd101, %r184, %r43, %rd165;
	shr.u64 	%rd165, %rd101, 32;
	add.s64 	%rd102, %rd10, %rd98;
	st.local.u32 	[%rd102], %rd101;
	add.s32 	%r304, %r304, 1;
	setp.ne.s32 	%p35, %r304, 6;
	@%p35 bra 	$L__BB0_29;
	shr.u32 	%r185, %r42, 23;
	st.local.u32 	[%rd10+24], %rd165;
	and.b32  	%r46, %r185, 31;
	and.b32  	%r186, %r185, 224;
	add.s32 	%r187, %r186, -128;
	shr.u32 	%r188, %r187, 5;
	mul.wide.u32 	%rd103, %r188, 4;
	sub.s64 	%rd26, %rd10, %rd103;
	ld.local.u32 	%r305, [%rd26+24];
	ld.local.u32 	%r306, [%rd26+20];
	setp.eq.s32 	%p36, %r46, 0;
	@%p36 bra 	$L__BB0_32;
	shf.l.wrap.b32 	%r305, %r306, %r305, %r46;
	ld.local.u32 	%r189, [%rd26+16];
	shf.l.wrap.b32 	%r306, %r189, %r306, %r46;
$L__BB0_32:
	shr.u32 	%r190, %r305, 30;
	shf.l.wrap.b32 	%r191, %r306, %r305, 2;
	shl.b32 	%r192, %r306, 2;
	shr.u32 	%r193, %r191, 31;
	add.s32 	%r194, %r193, %r190;
	neg.s32 	%r195, %r194;
	setp.lt.s32 	%p37, %r42, 0;
	selp.b32 	%r307, %r195, %r194, %p37;
	xor.b32  	%r196, %r191, %r42;
	shr.s32 	%r197, %r191, 31;
	xor.b32  	%r198, %r197, %r191;
	xor.b32  	%r199, %r197, %r192;
	cvt.u64.u32 	%rd104, %r198;
	shl.b64 	%rd105, %rd104, 32;
	cvt.u64.u32 	%rd106, %r199;
	or.b64  	%rd107, %rd105, %rd106;
	cvt.rn.f64.s64 	%fd26, %rd107;
	mul.f64 	%fd27, %fd26, 0d3BF921FB54442D19;
	cvt.rn.f32.f64 	%f84, %fd27;
	neg.f32 	%f85, %f84;
	setp.lt.s32 	%p38, %r196, 0;
	selp.f32 	%f170, %f85, %f84, %p38;
	bra.uni 	$L__BB0_34;
$L__BB0_33:
	mov.f32 	%f86, 0f00000000;
	mul.rn.f32 	%f170, %f5, %f86;
	mov.b32 	%r307, 0;
$L__BB0_34:
	add.s32 	%r201, %r307, 1;
	mul.rn.f32 	%f87, %f170, %f170;
	and.b32  	%r202, %r307, 1;
	setp.eq.b32 	%p39, %r202, 1;
	selp.f32 	%f88, %f170, 0f3F800000, %p39;
	fma.rn.f32 	%f89, %f87, %f88, 0f00000000;
	fma.rn.f32 	%f90, %f87, 0f37CBAC00, 0fBAB607ED;
	selp.f32 	%f91, 0fB94D4153, %f90, %p39;
	selp.f32 	%f92, 0f3C0885E4, 0f3D2AAABB, %p39;
	fma.rn.f32 	%f93, %f91, %f87, %f92;
	selp.f32 	%f94, 0fBE2AAAA8, 0fBEFFFFFF, %p39;
	fma.rn.f32 	%f95, %f93, %f87, %f94;
	fma.rn.f32 	%f96, %f95, %f89, %f88;
	and.b32  	%r203, %r201, 2;
	setp.eq.s32 	%p40, %r203, 0;
	mov.f32 	%f97, 0f00000000;
	sub.f32 	%f98, %f97, %f96;
	selp.f32 	%f21, %f96, %f98, %p40;
	mov.u32 	%r311, %r15;
	mov.f32 	%f171, %f2;
	@%p1 bra 	$L__BB0_40;
	mov.b64 	%rd166, 0;
	mov.b32 	%r308, 0;
$L__BB0_36:
	.pragma "nounroll";
	mul.wide.u32 	%rd109, %r308, 4;
	mov.u64 	%rd110, __cudart_i2opi_f;
	add.s64 	%rd111, %rd110, %rd109;
	ld.global.nc.u32 	%r205, [%rd111];
	mad.wide.u32 	%rd112, %r205, %r13, %rd166;
	shr.u64 	%rd166, %rd112, 32;
	add.s64 	%rd113, %rd9, %rd109;
	st.local.u32 	[%rd113], %rd112;
	add.s32 	%r308, %r308, 1;
	setp.ne.s32 	%p41, %r308, 6;
	@%p41 bra 	$L__BB0_36;
	setp.eq.s32 	%p42, %r14, 0;
	st.local.u32 	[%rd9+24], %rd166;
	shr.u32 	%r206, %r12, 23;
	and.b32  	%r207, %r206, 224;
	add.s32 	%r208, %r207, -128;
	shr.u32 	%r209, %r208, 5;
	mul.wide.u32 	%rd114, %r209, 4;
	sub.s64 	%rd115, %rd9, %rd114;
	ld.local.u32 	%r309, [%rd115+24];
	ld.local.u32 	%r310, [%rd115+20];
	@%p42 bra 	$L__BB0_39;
	shf.l.wrap.b32 	%r309, %r310, %r309, %r14;
	shr.u32 	%r210, %r12, 23;
	and.b32  	%r211, %r210, 224;
	add.s32 	%r212, %r211, -128;
	shr.u32 	%r213, %r212, 5;
	mul.wide.u32 	%rd116, %r213, 4;
	sub.s64 	%rd117, %rd9, %rd116;
	ld.local.u32 	%r214, [%rd117+16];
	shf.l.wrap.b32 	%r310, %r214, %r310, %r14;
$L__BB0_39:
	setp.lt.s32 	%p43, %r12, 0;
	shr.u32 	%r215, %r309, 30;
	shf.l.wrap.b32 	%r216, %r310, %r309, 2;
	shl.b32 	%r217, %r310, 2;
	shr.u32 	%r218, %r216, 31;
	add.s32 	%r219, %r218, %r215;
	neg.s32 	%r220, %r219;
	selp.b32 	%r311, %r220, %r219, %p43;
	xor.b32  	%r221, %r216, %r12;
	shr.s32 	%r222, %r216, 31;
	xor.b32  	%r223, %r222, %r216;
	xor.b32  	%r224, %r222, %r217;
	cvt.u64.u32 	%rd118, %r223;
	shl.b64 	%rd119, %rd118, 32;
	cvt.u64.u32 	%rd120, %r224;
	or.b64  	%rd121, %rd119, %rd120;
	cvt.rn.f64.s64 	%fd28, %rd121;
	mul.f64 	%fd29, %fd28, 0d3BF921FB54442D19;
	cvt.rn.f32.f64 	%f99, %fd29;
	neg.f32 	%f100, %f99;
	setp.lt.s32 	%p44, %r221, 0;
	selp.f32 	%f171, %f100, %f99, %p44;
$L__BB0_40:
	add.s32 	%r225, %r311, 1;
	mul.rn.f32 	%f101, %f171, %f171;
	and.b32  	%r226, %r311, 1;
	setp.eq.b32 	%p46, %r226, 1;
	selp.f32 	%f102, %f171, 0f3F800000, %p46;
	fma.rn.f32 	%f103, %f101, %f102, 0f00000000;
	fma.rn.f32 	%f104, %f101, 0f37CBAC00, 0fBAB607ED;
	selp.f32 	%f105, 0fB94D4153, %f104, %p46;
	selp.f32 	%f106, 0f3C0885E4, 0f3D2AAABB, %p46;
	fma.rn.f32 	%f107, %f105, %f101, %f106;
	selp.f32 	%f108, 0fBE2AAAA8, 0fBEFFFFFF, %p46;
	fma.rn.f32 	%f109, %f107, %f101, %f108;
	fma.rn.f32 	%f110, %f109, %f103, %f102;
	and.b32  	%r227, %r225, 2;
	setp.eq.s32 	%p47, %r227, 0;
	mov.f32 	%f111, 0f00000000;
	sub.f32 	%f112, %f111, %f110;
	selp.f32 	%f113, %f110, %f112, %p47;
	mul.f32 	%f24, %f21, %f113;
	@%p25 bra 	$L__BB0_48;
	setp.eq.f32 	%p48, %f11, 0f7F800000;
	@%p48 bra 	$L__BB0_47;
	mov.b32 	%r65, %f6;
	shl.b32 	%r229, %r65, 8;
	or.b32  	%r66, %r229, -2147483648;
	mov.b64 	%rd167, 0;
	mov.b32 	%r312, 0;
$L__BB0_43:
	.pragma "nounroll";
	mul.wide.u32 	%rd123, %r312, 4;
	mov.u64 	%rd124, __cudart_i2opi_f;
	add.s64 	%rd125, %rd124, %rd123;
	ld.global.nc.u32 	%r230, [%rd125];
	mad.wide.u32 	%rd126, %r230, %r66, %rd167;
	shr.u64 	%rd167, %rd126, 32;
	add.s64 	%rd127, %rd8, %rd123;
	st.local.u32 	[%rd127], %rd126;
	add.s32 	%r312, %r312, 1;
	setp.ne.s32 	%p49, %r312, 6;
	@%p49 bra 	$L__BB0_43;
	shr.u32 	%r231, %r65, 23;
	st.local.u32 	[%rd8+24], %rd167;
	and.b32  	%r69, %r231, 31;
	and.b32  	%r232, %r231, 224;
	add.s32 	%r233, %r232, -128;
	shr.u32 	%r234, %r233, 5;
	mul.wide.u32 	%rd128, %r234, 4;
	sub.s64 	%rd31, %rd8, %rd128;
	ld.local.u32 	%r313, [%rd31+24];
	ld.local.u32 	%r314, [%rd31+20];
	setp.eq.s32 	%p50, %r69, 0;
	@%p50 bra 	$L__BB0_46;
	shf.l.wrap.b32 	%r313, %r314, %r313, %r69;
	ld.local.u32 	%r235, [%rd31+16];
	shf.l.wrap.b32 	%r314, %r235, %r314, %r69;
$L__BB0_46:
	shr.u32 	%r236, %r313, 30;
	shf.l.wrap.b32 	%r237, %r314, %r313, 2;
	shl.b32 	%r238, %r314, 2;
	shr.u32 	%r239, %r237, 31;
	add.s32 	%r240, %r239, %r236;
	neg.s32 	%r241, %r240;
	setp.lt.s32 	%p51, %r65, 0;
	selp.b32 	%r315, %r241, %r240, %p51;
	xor.b32  	%r242, %r237, %r65;
	shr.s32 	%r243, %r237, 31;
	xor.b32  	%r244, %r243, %r237;
	xor.b32  	%r245, %r243, %r238;
	cvt.u64.u32 	%rd129, %r244;
	shl.b64 	%rd130, %rd129, 32;
	cvt.u64.u32 	%rd131, %r245;
	or.b64  	%rd132, %rd130, %rd131;
	cvt.rn.f64.s64 	%fd30, %rd132;
	mul.f64 	%fd31, %fd30, 0d3BF921FB54442D19;
	cvt.rn.f32.f64 	%f114, %fd31;
	neg.f32 	%f115, %f114;
	setp.lt.s32 	%p52, %r242, 0;
	selp.f32 	%f172, %f115, %f114, %p52;
	bra.uni 	$L__BB0_48;
$L__BB0_47:
	mov.f32 	%f116, 0f00000000;
	mul.rn.f32 	%f172, %f6, %f116;
	mov.b32 	%r315, 0;
$L__BB0_48:
	add.s32 	%r247, %r315, 1;
	mul.rn.f32 	%f117, %f172, %f172;
	and.b32  	%r248, %r315, 1;
	setp.eq.b32 	%p54, %r248, 1;
	selp.f32 	%f118, %f172, 0f3F800000, %p54;
	fma.rn.f32 	%f119, %f117, %f118, 0f00000000;
	fma.rn.f32 	%f120, %f117, 0f37CBAC00, 0fBAB607ED;
	selp.f32 	%f121, 0fB94D4153, %f120, %p54;
	selp.f32 	%f122, 0f3C0885E4, 0f3D2AAABB, %p54;
	fma.rn.f32 	%f123, %f121, %f117, %f122;
	selp.f32 	%f124, 0fBE2AAAA8, 0fBEFFFFFF, %p54;
	fma.rn.f32 	%f125, %f123, %f117, %f124;
	fma.rn.f32 	%f126, %f125, %f119, %f118;
	and.b32  	%r249, %r247, 2;
	setp.eq.s32 	%p55, %r249, 0;
	mov.f32 	%f127, 0f00000000;
	sub.f32 	%f128, %f127, %f126;
	selp.f32 	%f129, %f126, %f128, %p55;
	sub.f32 	%f28, %f24, %f129;
	@%p33 bra 	$L__BB0_56;
	setp.eq.f32 	%p56, %f17, 0f7F800000;
	@%p56 bra 	$L__BB0_55;
	mov.b32 	%r78, %f5;
	shl.b32 	%r251, %r78, 8;
	or.b32  	%r79, %r251, -2147483648;
	mov.b64 	%rd168, 0;
	mov.b32 	%r316, 0;
$L__BB0_51:
	.pragma "nounroll";
	mul.wide.u32 	%rd134, %r316, 4;
	mov.u64 	%rd135, __cudart_i2opi_f;
	add.s64 	%rd136, %rd135, %rd134;
	ld.global.nc.u32 	%r252, [%rd136];
	mad.wide.u32 	%rd137, %r252, %r79, %rd168;
	shr.u64 	%rd168, %rd137, 32;
	add.s64 	%rd138, %rd7, %rd134;
	st.local.u32 	[%rd138], %rd137;
	add.s32 	%r316, %r316, 1;
	setp.ne.s32 	%p57, %r316, 6;
	@%p57 bra 	$L__BB0_51;
	shr.u32 	%r253, %r78, 23;
	st.local.u32 	[%rd7+24], %rd168;
	and.b32  	%r82, %r253, 31;
	and.b32  	%r254, %r253, 224;
	add.s32 	%r255, %r254, -128;
	shr.u32 	%r256, %r255, 5;
	mul.wide.u32 	%rd139, %r256, 4;
	sub.s64 	%rd34, %rd7, %rd139;
	ld.local.u32 	%r317, [%rd34+24];
	ld.local.u32 	%r318, [%rd34+20];
	setp.eq.s32 	%p58, %r82, 0;
	@%p58 bra 	$L__BB0_54;
	shf.l.wrap.b32 	%r317, %r318, %r317, %r82;
	ld.local.u32 	%r257, [%rd34+16];
	shf.l.wrap.b32 	%r318, %r257, %r318, %r82;
$L__BB0_54:
	shr.u32 	%r258, %r317, 30;
	shf.l.wrap.b32 	%r259, %r318, %r317, 2;
	shl.b32 	%r260, %r318, 2;
	shr.u32 	%r261, %r259, 31;
	add.s32 	%r262, %r261, %r258;
	neg.s32 	%r263, %r262;
	setp.lt.s32 	%p59, %r78, 0;
	selp.b32 	%r319, %r263, %r262, %p59;
	xor.b32  	%r264, %r259, %r78;
	shr.s32 	%r265, %r259, 31;
	xor.b32  	%r266, %r265, %r259;
	xor.b32  	%r267, %r265, %r260;
	cvt.u64.u32 	%rd140, %r266;
	shl.b64 	%rd141, %rd140, 32;
	cvt.u64.u32 	%rd142, %r267;
	or.b64  	%rd143, %rd141, %rd142;
	cvt.rn.f64.s64 	%fd32, %rd143;
	mul.f64 	%fd33, %fd32, 0d3BF921FB54442D19;
	cvt.rn.f32.f64 	%f130, %fd33;
	neg.f32 	%f131, %f130;
	setp.lt.s32 	%p60, %r264, 0;
	selp.f32 	%f173, %f131, %f130, %p60;
	bra.uni 	$L__BB0_56;
$L__BB0_55:
	mov.f32 	%f132, 0f00000000;
	mul.rn.f32 	%f173, %f5, %f132;
	mov.b32 	%r319, 0;
$L__BB0_56:
	mul.rn.f32 	%f133, %f173, %f173;
	and.b32  	%r269, %r319, 1;
	setp.eq.b32 	%p61, %r269, 1;
	selp.f32 	%f134, 0f3F800000, %f173, %p61;
	fma.rn.f32 	%f135, %f133, %f134, 0f00000000;
	fma.rn.f32 	%f136, %f133, 0f37CBAC00, 0fBAB607ED;
	selp.f32 	%f137, %f136, 0fB94D4153, %p61;
	selp.f32 	%f138, 0f3D2AAABB, 0f3C0885E4, %p61;
	fma.rn.f32 	%f139, %f137, %f133, %f138;
	selp.f32 	%f140, 0fBEFFFFFF, 0fBE2AAAA8, %p61;
	fma.rn.f32 	%f141, %f139, %f133, %f140;
	fma.rn.f32 	%f142, %f141, %f135, %f134;
	and.b32  	%r270, %r319, 2;
	setp.eq.s32 	%p62, %r270, 0;
	mov.f32 	%f143, 0f00000000;
	sub.f32 	%f144, %f143, %f142;
	selp.f32 	%f32, %f142, %f144, %p62;
	mov.u32 	%r323, %r15;
	mov.f32 	%f174, %f2;
	@%p1 bra 	$L__BB0_62;
	mov.b64 	%rd169, 0;
	mov.b32 	%r320, 0;
$L__BB0_58:
	.pragma "nounroll";
	mul.wide.u32 	%rd145, %r320, 4;
	mov.u64 	%rd146, __cudart_i2opi_f;
	add.s64 	%rd147, %rd146, %rd145;
	ld.global.nc.u32 	%r272, [%rd147];
	mad.wide.u32 	%rd148, %r272, %r13, %rd169;
	shr.u64 	%rd169, %rd148, 32;
	add.s64 	%rd149, %rd6, %rd145;
	st.local.u32 	[%rd149], %rd148;
	add.s32 	%r320, %r320, 1;
	setp.ne.s32 	%p63, %r320, 6;
	@%p63 bra 	$L__BB0_58;
	setp.eq.s32 	%p64, %r14, 0;
	st.local.u32 	[%rd6+24], %rd169;
	ld.local.u32 	%r321, [%rd14+24];
	ld.local.u32 	%r322, [%rd14+20];
	@%p64 bra 	$L__BB0_61;
	shf.l.wrap.b32 	%r321, %r322, %r321, %r14;
	ld.local.u32 	%r273, [%rd14+16];
	shf.l.wrap.b32 	%r322, %r273, %r322, %r14;
$L__BB0_61:
	setp.lt.s32 	%p65, %r12, 0;
	shr.u32 	%r274, %r321, 30;
	shf.l.wrap.b32 	%r275, %r322, %r321, 2;
	shl.b32 	%r276, %r322, 2;
	shr.u32 	%r277, %r275, 31;
	add.s32 	%r278, %r277, %r274;
	neg.s32 	%r279, %r278;
	selp.b32 	%r323, %r279, %r278, %p65;
	xor.b32  	%r280, %r275, %r12;
	shr.s32 	%r281, %r275, 31;
	xor.b32  	%r282, %r281, %r275;
	xor.b32  	%r283, %r281, %r276;
	cvt.u64.u32 	%rd150, %r282;
	shl.b64 	%rd151, %rd150, 32;
	cvt.u64.u32 	%rd152, %r283;
	or.b64  	%rd153, %rd151, %rd152;
	cvt.rn.f64.s64 	%fd34, %rd153;
	mul.f64 	%fd35, %fd34, 0d3BF921FB54442D19;
	cvt.rn.f32.f64 	%f145, %fd35;
	neg.f32 	%f146, %f145;
	setp.lt.s32 	%p66, %r280, 0;
	selp.f32 	%f174, %f146, %f145, %p66;
$L__BB0_62:
	cvt.f64.f32 	%fd36, %f28;
	cvt.f64.f32 	%fd37, %f15;
	add.s32 	%r284, %r323, 1;
	mul.rn.f32 	%f147, %f174, %f174;
	and.b32  	%r285, %r323, 1;
	setp.eq.b32 	%p67, %r285, 1;
	selp.f32 	%f148, %f174, 0f3F800000, %p67;
	fma.rn.f32 	%f149, %f147, %f148, 0f00000000;
	fma.rn.f32 	%f150, %f147, 0f37CBAC00, 0fBAB607ED;
	selp.f32 	%f151, 0fB94D4153, %f150, %p67;
	selp.f32 	%f152, 0f3C0885E4, 0f3D2AAABB, %p67;
	fma.rn.f32 	%f153, %f151, %f147, %f152;
	selp.f32 	%f154, 0fBE2AAAA8, 0fBEFFFFFF, %p67;
	fma.rn.f32 	%f155, %f153, %f147, %f154;
	fma.rn.f32 	%f156, %f155, %f149, %f148;
	and.b32  	%r286, %r284, 2;
	setp.eq.s32 	%p68, %r286, 0;
	mov.f32 	%f157, 0f00000000;
	sub.f32 	%f158, %f157, %f156;
	selp.f32 	%f159, %f156, %f158, %p68;
	mul.f32 	%f160, %f32, %f159;
	cvt.f64.f32 	%fd38, %f160;
	mul.f64 	%fd39, %fd38, %fd38;
	fma.rn.f64 	%fd40, %fd36, %fd36, %fd39;
	fma.rn.f64 	%fd41, %fd37, %fd37, %fd40;
	sqrt.rn.f64 	%fd42, %fd41;
	mul.f64 	%fd4, %fd42, 0d3FE0000000000000;
	{
	.reg .b32 %temp; 
	mov.b64 	{%temp, %r287}, %fd4;
	}
	mov.b32 	%f161, %r287;
	abs.f32 	%f162, %f161;
	setp.lt.f32 	%p69, %f162, 0f3FE26666;
	@%p69 bra 	$L__BB0_64;
	abs.f64 	%fd43, %fd4;
	fma.rn.f64 	%fd44, %fd43, 0dBFE0000000000000, 0d3FE0000000000000;
	rsqrt.approx.ftz.f64 	%fd45, %fd44;
	{
	.reg .b32 %temp; 
	mov.b64 	{%r288, %temp}, %fd45;
	}
	{
	.reg .b32 %temp; 
	mov.b64 	{%temp, %r289}, %fd45;
	}
	add.s32 	%r290, %r289, -1048576;
	mov.b64 	%fd46, {%r288, %r290};
	mul.f64 	%fd47, %fd44, %fd45;
	neg.f64 	%fd48, %fd47;
	fma.rn.f64 	%fd49, %fd47, %fd48, %fd44;
	fma.rn.f64 	%fd50, %fd49, %fd46, %fd47;
	neg.f64 	%fd51, %fd50;
	fma.rn.f64 	%fd52, %fd45, %fd51, 0d3FF0000000000000;
	fma.rn.f64 	%fd53, %fd52, %fd46, %fd46;
	fma.rn.f64 	%fd54, %fd50, %fd51, %fd44;
	fma.rn.f64 	%fd55, %fd54, %fd53, %fd50;
	{
	.reg .b32 %temp; 
	mov.b64 	{%temp, %r291}, %fd44;
	}
	setp.lt.s32 	%p70, %r291, 0;
	selp.f64 	%fd56, 0dFFF8000000000000, %fd55, %p70;
	setp.ne.f64 	%p71, %fd44, 0d0000000000000000;
	selp.f64 	%fd57, %fd56, %fd44, %p71;
	fma.rn.f64 	%fd58, %fd44, 0d3FB0066BDC1895E9, 0dBFB3823B180754AF;
	fma.rn.f64 	%fd59, %fd58, %fd44, 0d3FB11E52CC2F79AE;
	fma.rn.f64 	%fd60, %fd59, %fd44, 0dBF924EAF3526861B;
	fma.rn.f64 	%fd61, %fd60, %fd44, 0d3F91DF02A31E6CB7;
	fma.rn.f64 	%fd62, %fd61, %fd44, 0d3F847D18B0EEC6CC;
	fma.rn.f64 	%fd63, %fd62, %fd44, 0d3F8D0AF961BA53B0;
	fma.rn.f64 	%fd64, %fd63, %fd44, 0d3F91BF7734CF1C48;
	fma.rn.f64 	%fd65, %fd64, %fd44, 0d3F96E91483144EF7;
	fma.rn.f64 	%fd66, %fd65, %fd44, 0d3F9F1C6E0A4F9F81;
	fma.rn.f64 	%fd67, %fd66, %fd44, 0d3FA6DB6DC27FA92B;
	fma.rn.f64 	%fd68, %fd67, %fd44, 0d3FB333333320F91B;
	fma.rn.f64 	%fd69, %fd68, %fd44, 0d3FC5555555555F4D;
	mul.f64 	%fd70, %fd44, %fd69;
	mul.f64 	%fd71, %fd57, 0dC000000000000000;
	fma.rn.f64 	%fd72, %fd71, %fd70, 0d3C91A62633145C07;
	add.f64 	%fd73, %fd71, 0d3FE921FB54442D18;
	add.f64 	%fd74, %fd73, %fd72;
	add.f64 	%fd75, %fd74, 0d3FE921FB54442D18;
	copysign.f64 	%fd102, %fd4, %fd75;
	bra.uni 	$L__BB0_65;
$L__BB0_64:
	mul.f64 	%fd76, %fd4, %fd4;
	fma.rn.f64 	%fd77, %fd76, 0d3FB0066BDC1895E9, 0dBFB3823B180754AF;
	fma.rn.f64 	%fd78, %fd77, %fd76, 0d3FB11E52CC2F79AE;
	fma.rn.f64 	%fd79, %fd78, %fd76, 0dBF924EAF3526861B;
	fma.rn.f64 	%fd80, %fd79, %fd76, 0d3F91DF02A31E6CB7;
	fma.rn.f64 	%fd81, %fd80, %fd76, 0d3F847D18B0EEC6CC;
	fma.rn.f64 	%fd82, %fd81, %fd76, 0d3F8D0AF961BA53B0;
	fma.rn.f64 	%fd83, %fd82, %fd76, 0d3F91BF7734CF1C48;
	fma.rn.f64 	%fd84, %fd83, %fd76, 0d3F96E91483144EF7;
	fma.rn.f64 	%fd85, %fd84, %fd76, 0d3F9F1C6E0A4F9F81;
	fma.rn.f64 	%fd86, %fd85, %fd76, 0d3FA6DB6DC27FA92B;
	fma.rn.f64 	%fd87, %fd86, %fd76, 0d3FB333333320F91B;
	fma.rn.f64 	%fd88, %fd87, %fd76, 0d3FC5555555555F4D;
	mul.f64 	%fd89, %fd76, %fd88;
	fma.rn.f64 	%fd102, %fd89, %fd4, %fd4;
$L__BB0_65:
	ld.param.f64 	%fd98, [_Z10kernelIterPfS_S_S_S_Pidii_param_6];
	add.f64 	%fd90, %fd102, %fd102;
	mul.f64 	%fd91, %fd90, 0d40B8E30000000000;
	mul.f64 	%fd92, %fd91, 0d408F400000000000;
	setp.geu.f64 	%p72, %fd92, %fd98;
	@%p72 bra 	$L__BB0_67;
	ld.param.u64 	%rd160, [_Z10kernelIterPfS_S_S_S_Pidii_param_4];
	cvta.to.global.u64 	%rd154, %rd160;
	mul.wide.u32 	%rd155, %r295, 4;
	add.s64 	%rd156, %rd154, %rd155;
	ld.global.f32 	%f163, [%rd156];
	cvt.f64.f32 	%fd93, %f163;
	add.f64 	%fd103, %fd103, %fd93;
	mul.f32 	%f164, %f163, %f4;
	cvt.f64.f32 	%fd94, %f164;
	add.f64 	%fd104, %fd104, %fd94;
	mul.f32 	%f165, %f163, %f3;
	cvt.f64.f32 	%fd95, %f165;
	add.f64 	%fd105, %fd105, %fd95;
$L__BB0_67:
	add.s32 	%r295, %r295, 1;
	setp.ne.s32 	%p73, %r295, %r116;
	@%p73 bra 	$L__BB0_12;
	div.rn.f64 	%fd96, %fd104, %fd103;
	div.rn.f64 	%fd97, %fd105, %fd103;
	cvt.rn.f32.f64 	%f166, %fd96;
	mul.wide.s32 	%rd157, %r292, 4;
	add.s64 	%rd158, %rd2, %rd157;
	st.global.f32 	[%rd158], %f166;
	cvt.rn.f32.f64 	%f167, %fd97;
	add.s64 	%rd159, %rd1, %rd157;
	st.global.f32 	[%rd159], %f167;
	add.s32 	%r102, %r292, 1;
	setp.eq.s32 	%p74, %r292, %r293;
	mov.u32 	%r292, %r102;
	@%p74 bra 	$L__BB0_80;
	bra.uni 	$L__BB0_11;
$L__BB0_69:
	sub.s32 	%r132, %r293, %r292;
	add.s32 	%r103, %r132, 1;
	and.b32  	%r104, %r103, 7;
	setp.lt.u32 	%p9, %r132, 7;
	@%p9 bra 	$L__BB0_72;
	and.b32  	%r105, %r103, -8;
	mov.b32 	%r325, 0;
$L__BB0_71:
	.pragma "nounroll";
	mul.wide.s32 	%rd60, %r292, 4;
	add.s64 	%rd61, %rd2, %rd60;
	mov.b32 	%r134, 2143289344;
	st.global.u32 	[%rd61], %r134;
	add.s64 	%rd62, %rd1, %rd60;
	st.global.u32 	[%rd62], %r134;
	st.global.u32 	[%rd61+4], %r134;
	st.global.u32 	[%rd62+4], %r134;
	st.global.u32 	[%rd61+8], %r134;
	st.global.u32 	[%rd62+8], %r134;
	st.global.u32 	[%rd61+12], %r134;
	st.global.u32 	[%rd62+12], %r134;
	st.global.u32 	[%rd61+16], %r134;
	st.global.u32 	[%rd62+16], %r134;
	st.global.u32 	[%rd61+20], %r134;
	st.global.u32 	[%rd62+20], %r134;
	st.global.u32 	[%rd61+24], %r134;
	st.global.u32 	[%rd62+24], %r134;
	st.global.u32 	[%rd61+28], %r134;
	st.global.u32 	[%rd62+28], %r134;
	add.s32 	%r292, %r292, 8;
	add.s32 	%r325, %r325, 8;
	setp.ne.s32 	%p10, %r325, %r105;
	@%p10 bra 	$L__BB0_71;
$L__BB0_72:
	setp.eq.s32 	%p11, %r104, 0;
	@%p11 bra 	$L__BB0_80;
	and.b32  	%r111, %r103, 3;
	setp.lt.u32 	%p12, %r104, 4;
	@%p12 bra 	$L__BB0_75;
	mul.wide.s32 	%rd63, %r292, 4;
	add.s64 	%rd64, %rd2, %rd63;
	mov.b32 	%r135, 2143289344;
	st.global.u32 	[%rd64], %r135;
	add.s64 	%rd65, %rd1, %rd63;
	st.global.u32 	[%rd65], %r135;
	st.global.u32 	[%rd64+4], %r135;
	st.global.u32 	[%rd65+4], %r135;
	st.global.u32 	[%rd64+8], %r135;
	st.global.u32 	[%rd65+8], %r135;
	st.global.u32 	[%rd64+12], %r135;
	st.global.u32 	[%rd65+12], %r135;
	add.s32 	%r292, %r292, 4;
$L__BB0_75:
	setp.eq.s32 	%p13, %r111, 0;
	@%p13 bra 	$L__BB0_80;
	setp.eq.s32 	%p14, %r111, 1;
	@%p14 bra 	$L__BB0_78;
	mul.wide.s32 	%rd66, %r292, 4;
	add.s64 	%rd67, %rd2, %rd66;
	mov.b32 	%r136, 2143289344;
	st.global.u32 	[%rd67], %r136;
	add.s64 	%rd68, %rd1, %rd66;
	st.global.u32 	[%rd68], %r136;
	st.global.u32 	[%rd67+4], %r136;
	st.global.u32 	[%rd68+4], %r136;
	add.s32 	%r292, %r292, 2;
$L__BB0_78:
	and.b32  	%r137, %r103, 1;
	setp.eq.b32 	%p15, %r137, 1;
	not.pred 	%p16, %p15;
	@%p16 bra 	$L__BB0_80;
	mul.wide.s32 	%rd69, %r292, 4;
	add.s64 	%rd70, %rd2, %rd69;
	mov.b32 	%r138, 2143289344;
	st.global.u32 	[%rd70], %r138;
	add.s64 	%rd71, %rd1, %rd69;
	st.global.u32 	[%rd71], %r138;
$L__BB0_80:
	ret;

}


// ===== COMPILED SASS (sm_100) =====

	.target	sm_100

	.elftype	@"ET_EXEC"


//--------------------- .note.nv.tkinfo           --------------------------
	.section	.note.nv.tkinfo,"",@"SHT_NOTE"
	.sectionflags	@"SHF_NOTE_NV_TKINFO"
	.tkinfo
        /*0018*/ 	.word	0x00000002
        /*0030*/ 	.string	""
        /*0030*/ 	.string	"ptxas"
        /*0030*/ 	.string	"Cuda compilation tools, release 13.0, V13.0.88"
        /*0030*/ 	.string	"Build cuda_13.0.r13.0/compiler.36424714_0"
        /*0030*/ 	.string	"-arch sm_100 -m 64 "



//--------------------- .note.nv.cuinfo           --------------------------
	.section	.note.nv.cuinfo,"",@"SHT_NOTE"
	.sectionflags	@"SHF_NOTE_NV_CUINFO"
        /*0018*/ 	.short	0x0002
        /*001a*/ 	.short	0x0064
        /*001c*/ 	.short	0x0082
	.zero		2


//--------------------- .nv.info                  --------------------------
	.section	.nv.info,"",@"SHT_CUDA_INFO"
	.align	4


	//----- nvinfo : EIATTR_REGCOUNT
	.align		4
        /*0000*/ 	.byte	0x04, 0x2f
        /*0002*/ 	.short	(.L_2 - .L_1)
	.align		4
.L_1:
        /*0004*/ 	.word	index@(_Z10kernelIterPfS_S_S_S_Pidii)
        /*0008*/ 	.word	0x0000002e


	//----- nvinfo : EIATTR_FRAME_SIZE
	.align		4
.L_2:
        /*000c*/ 	.byte	0x04, 0x11
        /*000e*/ 	.short	(.L_4 - .L_3)
	.align		4
.L_3:
        /*0010*/ 	.word	index@($__internal_1_$__cuda_sm20_dsqrt_rn_f64_mediumpath_v1)
        /*0014*/ 	.word	0x00000000


	//----- nvinfo : EIATTR_FRAME_SIZE
	.align		4
.L_4:
        /*0018*/ 	.byte	0x04, 0x11
        /*001a*/ 	.short	(.L_6 - .L_5)
	.align		4
.L_5:
        /*001c*/ 	.word	index@($__internal_0_$__cuda_sm20_div_rn_f64_full)
        /*0020*/ 	.word	0x00000000


	//----- nvinfo : EIATTR_FRAME_SIZE
	.align		4
.L_6:
        /*0024*/ 	.byte	0x04, 0x11
        /*0026*/ 	.short	(.L_8 - .L_7)
	.align		4
.L_7:
        /*0028*/ 	.word	index@(_Z10kernelIterPfS_S_S_S_Pidii)
        /*002c*/ 	.word	0x00000000


	//----- nvinfo : EIATTR_MIN_STACK_SIZE
	.align		4
.L_8:
        /*0030*/ 	.byte	0x04, 0x12
        /*0032*/ 	.short	(.L_10 - .L_9)
	.align		4
.L_9:
        /*0034*/ 	.word	index@(_Z10kernelIterPfS_S_S_S_Pidii)
        /*0038*/ 	.word	0x00000000
.L_10:


//--------------------- .nv.compat                --------------------------
	.section	.nv.compat,"",@"SHT_CUDA_COMPAT_INFO"
	.align	4
        /*0000*/ 	.byte	0x02, 0x09, 0x00, 0x00, 0x02, 0x02, 0x01, 0x00, 0x02, 0x05, 0x05, 0x00, 0x03, 0x07, 0x01, 0x01
        /*0010*/ 	.byte	0x02, 0x03, 0x00, 0x00, 0x02, 0x06, 0x01, 0x00, 0x04, 0x0b, 0x08, 0x00, 0x01, 0x00, 0x00, 0x00
        /*0020*/ 	.byte	0x00, 0x00, 0x00, 0x00


//--------------------- .nv.info._Z10kernelIterPfS_S_S_S_Pidii --------------------------
	.section	.nv.info._Z10kernelIterPfS_S_S_S_Pidii,"",@"SHT_CUDA_INFO"
	.sectionflags	@""
	.align	4


	//----- nvinfo : EIATTR_CUDA_API_VERSION
	.align		4
        /*0000*/ 	.byte	0x04, 0x37
        /*0002*/ 	.short	(.L_12 - .L_11)
.L_11:
        /*0004*/ 	.word	0x00000082


	//----- nvinfo : EIATTR_KPARAM_INFO
	.align		4
.L_12:
        /*0008*/ 	.byte	0x04, 0x17
        /*000a*/ 	.short	(.L_14 - .L_13)
.L_13:
        /*000c*/ 	.word	0x00000000
        /*0010*/ 	.short	0x0008
        /*0012*/ 	.short	0x003c
        /*0014*/ 	.byte	0x00, 0xf0, 0x11, 0x00


	//----- nvinfo : EIATTR_KPARAM_INFO
	.align		4
.L_14:
        /*0018*/ 	.byte	0x04, 0x17
        /*001a*/ 	.short	(.L_16 - .L_15)
.L_15:
        /*001c*/ 	.word	0x00000000
        /*0020*/ 	.short	0x0007
        /*0022*/ 	.short	0x0038
        /*0024*/ 	.byte	0x00, 0xf0, 0x11, 0x00


	//----- nvinfo : EIATTR_KPARAM_INFO
	.align		4
.L_16:
        /*0028*/ 	.byte	0x04, 0x17
        /*002a*/ 	.short	(.L_18 - .L_17)
.L_17:
        /*002c*/ 	.word	0x00000000
        /*0030*/ 	.short	0x0006
        /*0032*/ 	.short	0x0030
        /*0034*/ 	.byte	0x00, 0xf0, 0x21, 0x00


	//----- nvinfo : EIATTR_KPARAM_INFO
	.align		4
.L_18:
        /*0038*/ 	.byte	0x04, 0x17
        /*003a*/ 	.short	(.L_20 - .L_19)
.L_19:
        /*003c*/ 	.word	0x00000000
        /*0040*/ 	.short	0x0005
        /*0042*/ 	.short	0x0028
        /*0044*/ 	.byte	0x00, 0xf5, 0x21, 0x00


	//----- nvinfo : EIATTR_KPARAM_INFO
	.align		4
.L_20:
        /*0048*/ 	.byte	0x04, 0x17
        /*004a*/ 	.short	(.L_22 - .L_21)
.L_21:
        /*004c*/ 	.word	0x00000000
        /*0050*/ 	.short	0x0004
        /*0052*/ 	.short	0x0020
        /*0054*/ 	.byte	0x00, 0xf5, 0x21, 0x00


	//----- nvinfo : EIATTR_KPARAM_INFO
	.align		4
.L_22:
        /*0058*/ 	.byte	0x04, 0x17
        /*005a*/ 	.short	(.L_24 - .L_23)
.L_23:
        /*005c*/ 	.word	0x00000000
        /*0060*/ 	.short	0x0003
        /*0062*/ 	.short	0x0018
        /*0064*/ 	.byte	0x00, 0xf5, 0x21, 0x00


	//----- nvinfo : EIATTR_KPARAM_INFO
	.align		4
.L_24:
        /*0068*/ 	.byte	0x04, 0x17
        /*006a*/ 	.short	(.L_26 - .L_25)
.L_25:
        /*006c*/ 	.word	0x00000000
        /*0070*/ 	.short	0x0002
        /*0072*/ 	.short	0x0010
        /*0074*/ 	.byte	0x00, 0xf5, 0x21, 0x00


	//----- nvinfo : EIATTR_KPARAM_INFO
	.align		4
.L_26:
        /*0078*/ 	.byte	0x04, 0x17
        /*007a*/ 	.short	(.L_28 - .L_27)
.L_27:
        /*007c*/ 	.word	0x00000000
        /*0080*/ 	.short	0x0001
        /*0082*/ 	.short	0x0008
        /*0084*/ 	.byte	0x00, 0xf5, 0x21, 0x00


	//----- nvinfo : EIATTR_KPARAM_INFO
	.align		4
.L_28:
        /*0088*/ 	.byte	0x04, 0x17
        /*008a*/ 	.short	(.L_30 - .L_29)
.L_29:
        /*008c*/ 	.word	0x00000000
        /*0090*/ 	.short	0x0000
        /*0092*/ 	.short	0x0000
        /*0094*/ 	.byte	0x00, 0xf5, 0x21, 0x00


	//----- nvinfo : EIATTR_SPARSE_MMA_MASK
	.align		4
.L_30:
        /*0098*/ 	.byte	0x03, 0x50
        /*009a*/ 	.short	0x0000


	//----- nvinfo : EIATTR_MAXREG_COUNT
	.align		4
        /*009c*/ 	.byte	0x03, 0x1b
        /*009e*/ 	.short	0x00ff


	//----- nvinfo : EIATTR_MERCURY_ISA_VERSION
	.align		4
        /*00a0*/ 	.byte	0x03, 0x5f
        /*00a2*/ 	.short	0x0101


	//----- nvinfo : EIATTR_VRC_CTA_INIT_COUNT
	.align		4
        /*00a4*/ 	.byte	0x02, 0x4a
	.zero		1
	.zero		1


	//----- nvinfo : EIATTR_EXIT_INSTR_OFFSETS
	.align		4
        /*00a8*/ 	.byte	0x04, 0x1c
        /*00aa*/ 	.short	(.L_32 - .L_31)


	//   ....[0]....
.L_31:
        /*00ac*/ 	.word	0x00000300


	//   ....[1]....
        /*00b0*/ 	.word	0x00004590


	//   ....[2]....
        /*00b4*/ 	.word	0x000047f0


	//   ....[3]....
        /*00b8*/ 	.word	0x00004940


	//   ....[4]....
        /*00bc*/ 	.word	0x00004a50


	//   ....[5]....
        /*00c0*/ 	.word	0x00004ad0


	//----- nvinfo : EIATTR_INDIRECT_BRANCH_TARGETS
	.align		4
.L_32:
        /*00c4*/ 	.byte	0x04, 0x34
        /*00c6*/ 	.short	(.L_34 - .L_33)


	//   ....[0]....
.L_33:
        /*00c8*/ 	.word	.L_x_68@srel
        /*00cc*/ 	.short	0x0
        /*00ce*/ 	.short	0x0
        /*00d0*/ 	.word	0x3
        /*00d4*/ 	.word	.L_x_69@srel
        /*00d8*/ 	.word	.L_x_70@srel
        /*00dc*/ 	.word	.L_x_1@srel


	//   ....[1]....
        /*00e0*/ 	.word	.L_x_72@srel
        /*00e4*/ 	.short	0x0
        /*00e6*/ 	.short	0x0
        /*00e8*/ 	.word	0x3
        /*00ec*/ 	.word	.L_x_73@srel
        /*00f0*/ 	.word	.L_x_74@srel
        /*00f4*/ 	.word	.L_x_1@srel


	//----- nvinfo : EIATTR_CRS_STACK_SIZE
	.align		4
.L_34:
        /*00f8*/ 	.byte	0x04, 0x1e
        /*00fa*/ 	.short	(.L_36 - .L_35)
.L_35:
        /*00fc*/ 	.word	0x00000000


	//----- nvinfo : EIATTR_CBANK_PARAM_SIZE
	.align		4
.L_36:
        /*0100*/ 	.byte	0x03, 0x19
        /*0102*/ 	.short	0x0040


	//----- nvinfo : EIATTR_PARAM_CBANK
	.align		4
        /*0104*/ 	.byte	0x04, 0x0a
        /*0106*/ 	.short	(.L_38 - .L_37)
	.align		4
.L_37:
        /*0108*/ 	.word	index@(.nv.constant0._Z10kernelIterPfS_S_S_S_Pidii)
        /*010c*/ 	.short	0x0380
        /*010e*/ 	.short	0x0040


	//----- nvinfo : EIATTR_SW_WAR
	.align		4
.L_38:
        /*0110*/ 	.byte	0x04, 0x36
        /*0112*/ 	.short	(.L_40 - .L_39)
.L_39:
        /*0114*/ 	.word	0x00000008
.L_40:


//--------------------- .nv.callgraph             --------------------------
	.section	.nv.callgraph,"",@"SHT_CUDA_CALLGRAPH"
	.align	4
	.sectionentsize	8
	.align		4
        /*0000*/ 	.word	0x00000000
	.align		4
        /*0004*/ 	.word	0xffffffff
	.align		4
        /*0008*/ 	.word	0x00000000
	.align		4
        /*000c*/ 	.word	0xfffffffe
	.align		4
        /*0010*/ 	.word	0x00000000
	.align		4
        /*0014*/ 	.word	0xfffffffd
	.align		4
        /*0018*/ 	.word	0x00000000
	.align		4
        /*001c*/ 	.word	0xfffffffc


//--------------------- .nv.constant4             --------------------------
	.section	.nv.constant4,"a",@progbits
	.align	8
	.align		8
.nv.constant4:
        /*0000*/ 	.dword	__cudart_i2opi_f


//--------------------- .nv.constant2._Z10kernelIterPfS_S_S_S_Pidii --------------------------
	.section	.nv.constant2._Z10kernelIterPfS_S_S_S_Pidii,"a",@progbits
	.sectionflags	@""
	.align	4
.nv.constant2._Z10kernelIterPfS_S_S_S_Pidii:
        /*0000*/ 	.byte	0x10, 0x01, 0x00, 0x00, 0xa0, 0x00, 0x00, 0x00, 0xf0, 0x02, 0x00, 0x00, 0x80, 0x02, 0x00, 0x00
        /*0010*/ 	.byte	0xe0, 0x01, 0x00, 0x00, 0xf0, 0x02, 0x00, 0x00


//--------------------- .text._Z10kernelIterPfS_S_S_S_Pidii --------------------------
	.section	.text._Z10kernelIterPfS_S_S_S_Pidii,"ax",@progbits
	.align	128
        .global         _Z10kernelIterPfS_S_S_S_Pidii
        .type           _Z10kernelIterPfS_S_S_S_Pidii,@function
        .size           _Z10kernelIterPfS_S_S_S_Pidii,(.L_x_77 - _Z10kernelIterPfS_S_S_S_Pidii)
        .other          _Z10kernelIterPfS_S_S_S_Pidii,@"STO_CUDA_ENTRY STV_DEFAULT"
_Z10kernelIterPfS_S_S_S_Pidii:
.text._Z10kernelIterPfS_S_S_S_Pidii:
[----:B------:R-:W-:Y:S08]  /*0000*/  LDC R1, c[0x0][0x37c] ;  /* 0x0000df00ff017b82 */ /* 0x000ff00000000800 */
[----:B------:R-:W0:Y:S01]  /*0010*/  LDC R0, c[0x0][0x3bc] ;  /* 0x0000ef00ff007b82 */ /* 0x000e220000000800 */
[----:B------:R-:W1:Y:S01]  /*0020*/  LDCU.64 UR6, c[0x0][0x358] ;  /* 0x00006b00ff0677ac */ /* 0x000e620008000a00 */
[----:B0-----:R-:W-:-:S13]  /*0030*/  ISETP.GT.AND P0, PT, R0, 0x1, PT ;  /* 0x000000010000780c */ /* 0x001fda0003f04270 */
[----:B-1----:R-:W-:Y:S05]  /*0040*/  @P0 BRA `(.L_x_0) ;  /* 0x00000000004c0947 */ /* 0x002fea0003800000 */
[----:B------:R-:W-:-:S05]  /*0050*/  VIMNMX.U32 R0, PT, PT, R0, 0x2, PT ;  /* 0x0000000200007848 */ /* 0x000fca0003fe0000 */
[----:B------:R-:W-:-:S04]  /*0060*/  IMAD.SHL.U32 R0, R0, 0x4, RZ ;  /* 0x0000000400007824 */ /* 0x000fc800078e00ff */
[----:B------:R-:W0:Y:S02]  /*0070*/  LDC R2, c[0x2][R0] ;  /* 0x0080000000027b82 */ /* 0x000e240000000800 */
[----:B0-----:R-:W-:-:S04]  /*0080*/  SHF.R.S32.HI R3, RZ, 0x1f, R2 ;  /* 0x0000001fff037819 */ /* 0x001fc80000011402 */
.L_x_68:
[----:B------:R-:W-:Y:S05]  /*0090*/  BRX R2 -0xa0                                                             (*"BRANCH_TARGETS .L_x_69,.L_x_70,.L_x_1"*) ;  /* 0xfffffffc02d87949 */ /* 0x000fea000383ffff */
.L_x_70:
[----:B------:R-:W0:Y:S01]  /*00a0*/  S2R R3, SR_CTAID.X ;  /* 0x0000000000037919 */ /* 0x000e220000002500 */
[----:B------:R-:W1:Y:S01]  /*00b0*/  LDC.64 R4, c[0x0][0x3a8] ;  /* 0x0000ea00ff047b82 */ /* 0x000e620000000a00 */
[----:B0-----:R-:W-:-:S04]  /*00c0*/  IMAD.SHL.U32 R3, R3, 0x2, RZ ;  /* 0x0000000203037824 */ /* 0x001fc800078e00ff */
[----:B-1----:R-:W-:-:S05]  /*00d0*/  IMAD.WIDE.U32 R4, R3, 0x4, R4 ;  /* 0x0000000403047825 */ /* 0x002fca00078e0004 */
[----:B------:R0:W5:Y:S04]  /*00e0*/  LDG.E R0, desc[UR6][R4.64] ;  /* 0x0000000604007981 */ /* 0x000168000c1e1900 */
[----:B------:R0:W5:Y:S01]  /*00f0*/  LDG.E R3, desc[UR6][R4.64+0x4] ;  /* 0x0000040604037981 */ /* 0x000162000c1e1900 */
[----:B------:R-:W-:Y:S05]  /*0100*/  BRA `(.L_x_1) ;  /* 0x0000000000787947 */ /* 0x000fea0003800000 */
.L_x_69:
[----:B------:R-:W0:Y:S01]  /*0110*/  S2R R3, SR_TID.X ;  /* 0x0000000000037919 */ /* 0x000e220000002100 */
[----:B------:R-:W1:Y:S01]  /*0120*/  LDC.64 R4, c[0x0][0x3a8] ;  /* 0x0000ea00ff047b82 */ /* 0x000e620000000a00 */
[----:B0-----:R-:W-:-:S04]  /*0130*/  IMAD.SHL.U32 R3, R3, 0x2, RZ ;  /* 0x0000000203037824 */ /* 0x001fc800078e00ff */
[----:B-1----:R-:W-:-:S05]  /*0140*/  IMAD.WIDE.U32 R4, R3, 0x4, R4 ;  /* 0x0000000403047825 */ /* 0x002fca00078e0004 */
[----:B------:R1:W5:Y:S04]  /*0150*/  LDG.E R0, desc[UR6][R4.64] ;  /* 0x0000000604007981 */ /* 0x000368000c1e1900 */
[----:B------:R1:W5:Y:S01]  /*0160*/  LDG.E R3, desc[UR6][R4.64+0x4] ;  /* 0x0000040604037981 */ /* 0x000362000c1e1900 */
[----:B------:R-:W-:Y:S05]  /*0170*/  BRA `(.L_x_1) ;  /* 0x00000000005c7947 */ /* 0x000fea0003800000 */
.L_x_0:
[----:B------:R-:W-:-:S05]  /*0180*/  IMAD.MOV.U32 R3, RZ, RZ, -0x2 ;  /* 0xfffffffeff037424 */ /* 0x000fca00078e00ff */
[----:B------:R-:W-:-:S05]  /*0190*/  VIADDMNMX.U32 R0, R0, R3, 0x2, PT ;  /* 0x0000000200007446 */ /* 0x000fca0003800003 */
[----:B------:R-:W-:-:S04]  /*01a0*/  IMAD.SHL.U32 R0, R0, 0x4, RZ ;  /* 0x0000000400007824 */ /* 0x000fc800078e00ff */
[----:B------:R-:W0:Y:S02]  /*01b0*/  LDC R2, c[0x2][R0+0xc] ;  /* 0x0080030000027b82 */ /* 0x000e240000000800 */
[----:B0-----:R-:W-:-:S04]  /*01c0*/  SHF.R.S32.HI R3, RZ, 0x1f, R2 ;  /* 0x0000001fff037819 */ /* 0x001fc80000011402 */
.L_x_72:
[----:B------:R-:W-:Y:S05]  /*01d0*/  BRX R2 -0x1e0                                                            (*"BRANCH_TARGETS .L_x_73,.L_x_74,.L_x_1"*) ;  /* 0xfffffffc02887949 */ /* 0x000fea000383ffff */
.L_x_74:
[----:B------:R-:W0:Y:S01]  /*01e0*/  S2R R5, SR_TID.X ;  /* 0x0000000000057919 */ /* 0x000e220000002100 */
[----:B------:R-:W1:Y:S01]  /*01f0*/  LDC.64 R2, c[0x0][0x3a8] ;  /* 0x0000ea00ff027b82 */ /* 0x000e620000000a00 */
[----:B------:R-:W0:Y:S02]  /*0200*/  S2R R0, SR_CTAID.X ;  /* 0x0000000000007919 */ /* 0x000e240000002500 */
[----:B0-----:R-:W-:-:S04]  /*0210*/  IMAD R5, R0, 0x80, R5 ;  /* 0x0000008000057824 */ /* 0x001fc800078e0205 */
[C---:B------:R-:W-:Y:S02]  /*0220*/  VIADD R7, R5.reuse, 0x1 ;  /* 0x0000000105077836 */ /* 0x040fe40000000000 */
[----:B-1----:R-:W-:-:S04]  /*0230*/  IMAD.WIDE.U32 R4, R5, 0x4, R2 ;  /* 0x0000000405047825 */ /* 0x002fc800078e0002 */
[----:B------:R-:W-:Y:S01]  /*0240*/  IMAD.WIDE.U32 R2, R7, 0x4, R2 ;  /* 0x0000000407027825 */ /* 0x000fe200078e0002 */
[----:B------:R3:W5:Y:S05]  /*0250*/  LDG.E R0, desc[UR6][R4.64] ;  /* 0x0000000604007981 */ /* 0x00076a000c1e1900 */
[----:B------:R3:W5:Y:S01]  /*0260*/  LDG.E R3, desc[UR6][R2.64] ;  /* 0x0000000602037981 */ /* 0x000762000c1e1900 */
[----:B------:R-:W-:Y:S05]  /*0270*/  BRA `(.L_x_1) ;  /* 0x00000000001c7947 */ /* 0x000fea0003800000 */
.L_x_73:
[----:B------:R-:W0:Y:S01]  /*0280*/  S2R R3, SR_TID.X ;  /* 0x0000000000037919 */ /* 0x000e220000002100 */
[----:B------:R-:W0:Y:S08]  /*0290*/  S2UR UR4, SR_CTAID.X ;  /* 0x00000000000479c3 */ /* 0x000e300000002500 */
[----:B------:R-:W1:Y:S01]  /*02a0*/  LDC.64 R4, c[0x0][0x3a8] ;  /* 0x0000ea00ff047b82 */ /* 0x000e620000000a00 */
[----:B0-----:R-:W-:-:S05]  /*02b0*/  LEA R3, R3, UR4, 0x7 ;  /* 0x0000000403037c11 */ /* 0x001fca000f8e38ff */
[----:B-1----:R-:W-:-:S05]  /*02c0*/  IMAD.WIDE.U32 R4, R3, 0x4, R4 ;  /* 0x0000000403047825 */ /* 0x002fca00078e0004 */
[----:B------:R2:W5:Y:S04]  /*02d0*/  LDG.E R0, desc[UR6][R4.64] ;  /* 0x0000000604007981 */ /* 0x000568000c1e1900 */
[----:B------:R2:W5:Y:S02]  /*02e0*/  LDG.E R3, desc[UR6][R4.64+0x4] ;  /* 0x0000040604037981 */ /* 0x000564000c1e1900 */
.L_x_1:
[----:B-----5:R-:W-:-:S13]  /*02f0*/  ISETP.GE.AND P0, PT, R3, R0, PT ;  /* 0x000000000300720c */ /* 0x020fda0003f06270 */
[----:B------:R-:W-:Y:S05]  /*0300*/  @!P0 EXIT ;  /* 0x000000000000894d */ /* 0x000fea0003800000 */
[----:B------:R-:W4:Y:S02]  /*0310*/  LDCU UR4, c[0x0][0x3b8] ;  /* 0x00007700ff0477ac */ /* 0x000f240008000800 */
[----:B----4-:R-:W-:-:S09]  /*0320*/  UISETP.GE.AND UP0, UPT, UR4, 0x1, UPT ;  /* 0x000000010400788c */ /* 0x010fd2000bf06270 */
[----:B------:R-:W-:Y:S05]  /*0330*/  BRA.U !UP0, `(.L_x_2) ;  /* 0x0000004108a07547 */ /* 0x000fea000b800000 */
.L_x_50:
[----:B0-----:R-:W4:Y:S08]  /*0340*/  LDC.64 R6, c[0x0][0x380] ;  /* 0x0000e000ff067b82 */ /* 0x001f300000000a00 */
[----:B------:R-:W0:Y:S01]  /*0350*/  LDC.64 R8, c[0x0][0x388] ;  /* 0x0000e200ff087b82 */ /* 0x000e220000000a00 */
[----:B----4-:R-:W-:-:S06]  /*0360*/  IMAD.WIDE R6, R0, 0x4, R6 ;  /* 0x0000000400067825 */ /* 0x010fcc00078e0206 */
[----:B------:R-:W1:Y:S01]  /*0370*/  LDG.E R6, desc[UR6][R6.64] ;  /* 0x0000000606067981 */ /* 0x000e62000c1e1900 */
[----:B------:R-:W-:Y:S01]  /*0380*/  UMOV UR4, 0xad42c3ca ;  /* 0xad42c3ca00047882 */ /* 0x000fe20000000000 */
[----:B------:R-:W-:Y:S01]  /*0390*/  UMOV UR5, 0x3f91de69 ;  /* 0x3f91de6900057882 */ /* 0x000fe20000000000 */
[----:B0-----:R-:W-:-:S05]  /*03a0*/  IMAD.WIDE R8, R0, 0x4, R8 ;  /* 0x0000000400087825 */ /* 0x001fca00078e0208 */
[----:B---3--:R0:W5:Y:S01]  /*03b0*/  LDG.E R2, desc[UR6][R8.64] ;  /* 0x0000000608027981 */ /* 0x008162000c1e1900 */
[----:B------:R-:W-:Y:S02]  /*03c0*/  CS2R R22, SRZ ;  /* 0x0000000000167805 */ /* 0x000fe4000001ff00 */
[----:B------:R-:W-:Y:S01]  /*03d0*/  CS2R R24, SRZ ;  /* 0x0000000000187805 */ /* 0x000fe2000001ff00 */
[----:B-12---:R1:W2:Y:S02]  /*03e0*/  F2F.F64.F32 R4, R6 ;  /* 0x0000000600047310 */ /* 0x0062a40000201800 */
[----:B-1----:R-:W-:Y:S01]  /*03f0*/  IMAD.MOV.U32 R6, RZ, RZ, RZ ;  /* 0x000000ffff067224 */ /* 0x002fe200078e00ff */
[----:B--2---:R-:W-:-:S06]  /*0400*/  DMUL R10, R4, UR4 ;  /* 0x00000004040a7c28 */ /* 0x004fcc0008000000 */
[----:B------:R-:W1:Y:S02]  /*0410*/  F2F.F32.F64 R4, R10 ;  /* 0x0000000a00047310 */ /* 0x000e640000301000 */
[C---:B-1----:R-:W-:Y:S01]  /*0420*/  FMUL R12, R4.reuse, 0.63661974668502807617 ;  /* 0x3f22f983040c7820 */ /* 0x042fe20000400000 */
[C---:B------:R-:W-:Y:S01]  /*0430*/  FSETP.GE.AND P0, PT, |R4|.reuse, 105615, PT ;  /* 0x47ce47800400780b */ /* 0x040fe20003f06200 */
[C---:B------:R-:W-:Y:S01]  /*0440*/  IMAD.SHL.U32 R7, R4.reuse, 0x100, RZ ;  /* 0x0000010004077824 */ /* 0x040fe200078e00ff */
[----:B0-----:R-:W-:Y:S02]  /*0450*/  SHF.R.U32.HI R8, RZ, 0x17, R4 ;  /* 0x00000017ff087819 */ /* 0x001fe40000011604 */
[----:B------:R-:W-:Y:S01]  /*0460*/  FSETP.EQ.OR P1, PT, |R4|, +INF , !P0 ;  /* 0x7f8000000400780b */ /* 0x000fe20004722600 */
[----:B------:R-:W0:Y:S01]  /*0470*/  F2I.NTZ R12, R12 ;  /* 0x0000000c000c7305 */ /* 0x000e220000203100 */
[----:B------:R-:W-:Y:S02]  /*0480*/  LOP3.LUT R7, R7, 0x80000000, RZ, 0xfc, !PT ;  /* 0x8000000007077812 */ /* 0x000fe400078efcff */
[----:B------:R-:W-:-:S02]  /*0490*/  P2R R9, PR, RZ, 0x2 ;  /* 0x00000002ff097803 */ /* 0x000fc40000000000 */
[----:B------:R-:W-:Y:S02]  /*04a0*/  LOP3.LUT R8, R8, 0x1f, RZ, 0xc0, !PT ;  /* 0x0000001f08087812 */ /* 0x000fe400078ec0ff */
[----:B0-----:R-:W-:-:S05]  /*04b0*/  I2FP.F32.S32 R5, R12 ;  /* 0x0000000c00057245 */ /* 0x001fca0000201400 */
[----:B------:R-:W-:-:S04]  /*04c0*/  FFMA R20, R5, -1.5707962512969970703, R4 ;  /* 0xbfc90fda05147823 */ /* 0x000fc80000000004 */
[----:B------:R-:W-:-:S04]  /*04d0*/  FFMA R20, R5, -7.5497894158615963534e-08, R20 ;  /* 0xb3a2216805147823 */ /* 0x000fc80000000014 */
[----:B------:R-:W-:Y:S01]  /*04e0*/  FFMA R5, R5, -5.3903029534742383927e-15, R20 ;  /* 0xa7c234c505057823 */ /* 0x000fe20000000014 */
[----:B------:R-:W-:Y:S01]  /*04f0*/  CS2R R20, SRZ ;  /* 0x0000000000147805 */ /* 0x000fe2000001ff00 */
[----:B------:R-:W-:-:S07]  /*0500*/  @P0 FMUL R5, RZ, R4 ;  /* 0x00000004ff050220 */ /* 0x000fce0000400000 */
.L_x_45:
[----:B------:R-:W0:Y:S01]  /*0510*/  LDC.64 R30, c[0x0][0x388] ;  /* 0x0000e200ff1e7b82 */ /* 0x000e220000000a00 */
[----:B------:R-:W-:-:S07]  /*0520*/  ISETP.NE.AND P1, PT, R9, RZ, PT ;  /* 0x000000ff0900720c */ /* 0x000fce0003f25270 */
[----:B------:R-:W1:Y:S01]  /*0530*/  LDC.64 R32, c[0x0][0x380] ;  /* 0x0000e000ff207b82 */ /* 0x000e620000000a00 */
[----:B0-----:R-:W-:-:S05]  /*0540*/  IMAD.WIDE.U32 R30, R6, 0x4, R30 ;  /* 0x00000004061e7825 */ /* 0x001fca00078e001e */
[----:B------:R0:W2:Y:S01]  /*0550*/  LDG.E R11, desc[UR6][R30.64] ;  /* 0x000000061e0b7981 */ /* 0x0000a2000c1e1900 */
[----:B-1----:R-:W-:-:S05]  /*0560*/  IMAD.WIDE.U32 R32, R6, 0x4, R32 ;  /* 0x0000000406207825 */ /* 0x002fca00078e0020 */
[----:B------:R-:W3:Y:S01]  /*0570*/  LDG.E R10, desc[UR6][R32.64] ;  /* 0x00000006200a7981 */ /* 0x000ee2000c1e1900 */
[----:B------:R-:W-:Y:S01]  /*0580*/  FMUL R35, R4, 0.63661974668502807617 ;  /* 0x3f22f98304237820 */ /* 0x000fe20000400000 */
[----:B------:R-:W-:Y:S01]  /*0590*/  UMOV UR4, 0xad42c3ca ;  /* 0xad42c3ca00047882 */ /* 0x000fe20000000000 */
[----:B------:R-:W-:-:S04]  /*05a0*/  UMOV UR5, 0x3f91de69 ;  /* 0x3f91de6900057882 */ /* 0x000fc80000000000 */
[----:B------:R-:W1:Y:S01]  /*05b0*/  F2I.NTZ R35, R35 ;  /* 0x0000002300237305 */ /* 0x000e620000203100 */
[----:B------:R-:W-:Y:S01]  /*05c0*/  FSETP.GE.AND P0, PT, |R4|, 105615, PT ;  /* 0x47ce47800400780b */ /* 0x000fe20003f06200 */
[----:B------:R-:W-:Y:S01]  /*05d0*/  BSSY.RECONVERGENT B0, `(.L_x_3) ;  /* 0x0000063000007945 */ /* 0x000fe20003800200 */
[----:B0-----:R-:W-:Y:S02]  /*05e0*/  MOV R31, R5 ;  /* 0x00000005001f7202 */ /* 0x001fe40000000f00 */
[----:B-1----:R-:W-:Y:S01]  /*05f0*/  SEL R30, R35, RZ, !P0 ;  /* 0x000000ff231e7207 */ /* 0x002fe20004000000 */
[----:B--2--5:R-:W-:-:S04]  /*0600*/  FADD R34, R2, -R11 ;  /* 0x8000000b02227221 */ /* 0x024fc80000000000 */
[----:B------:R-:W0:Y:S08]  /*0610*/  F2F.F64.F32 R26, R34 ;  /* 0x00000022001a7310 */ /* 0x000e300000201800 */
[----:B---3--:R-:W1:Y:S01]  /*0620*/  F2F.F64.F32 R12, R10 ;  /* 0x0000000a000c7310 */ /* 0x008e620000201800 */
[----:B0-----:R-:W-:Y:S02]  /*0630*/  DMUL R26, R26, UR4 ;  /* 0x000000041a1a7c28 */ /* 0x001fe40008000000 */
[----:B-1----:R-:W-:-:S05]  /*0640*/  DMUL R28, R12, UR4 ;  /* 0x000000040c1c7c28 */ /* 0x002fca0008000000 */
[----:B------:R0:W1:Y:S08]  /*0650*/  F2F.F32.F64 R13, R26 ;  /* 0x0000001a000d7310 */ /* 0x0000700000301000 */
[----:B------:R0:W2:Y:S01]  /*0660*/  F2F.F32.F64 R12, R28 ;  /* 0x0000001c000c7310 */ /* 0x0000a20000301000 */
[----:B------:R-:W-:Y:S05]  /*0670*/  @P1 BRA `(.L_x_4) ;  /* 0x0000000400601947 */ /* 0x000fea0003800000 */
[----:B------:R-:W-:Y:S01]  /*0680*/  IMAD.MOV.U32 R33, RZ, RZ, RZ ;  /* 0x000000ffff217224 */ /* 0x000fe200078e00ff */
[----:B------:R-:W3:Y:S01]  /*0690*/  LDCU.64 UR8, c[0x4][URZ] ;  /* 0x01000000ff0877ac */ /* 0x000ee20008000a00 */
[----:B------:R-:W-:Y:S01]  /*06a0*/  IMAD.MOV.U32 R30, RZ, RZ, RZ ;  /* 0x000000ffff1e7224 */ /* 0x000fe200078e00ff */
[----:B------:R-:W-:Y:S01]  /*06b0*/  UMOV UR5, URZ ;  /* 0x000000ff00057c82 */ /* 0x000fe20008000000 */
[----:B------:R-:W-:-:S05]  /*06c0*/  UMOV UR4, URZ ;  /* 0x000000ff00047c82 */ /* 0x000fca0008000000 */
.L_x_5:
[----:B0--3--:R-:W-:Y:S02]  /*06d0*/  IMAD.U32 R26, RZ, RZ, UR8 ;  /* 0x00000008ff1a7e24 */ /* 0x009fe4000f8e00ff */
[----:B------:R-:W-:-:S05]  /*06e0*/  IMAD.U32 R27, RZ, RZ, UR9 ;  /* 0x00000009ff1b7e24 */ /* 0x000fca000f8e00ff */
[----:B------:R-:W3:Y:S01]  /*06f0*/  LDG.E.CONSTANT R26, desc[UR6][R26.64] ;  /* 0x000000061a1a7981 */ /* 0x000ee2000c1e9900 */
[----:B------:R-:W-:Y:S01]  /*0700*/  UIADD3 UR4, UPT, UPT, UR4, 0x1, URZ ;  /* 0x0000000104047890 */ /* 0x000fe2000fffe0ff */
[C---:B------:R-:W-:Y:S01]  /*0710*/  ISETP.EQ.AND P0, PT, R30.reuse, RZ, PT ;  /* 0x000000ff1e00720c */ /* 0x040fe20003f02270 */
[----:B------:R-:W-:Y:S01]  /*0720*/  UIADD3 UR8, UP1, UPT, UR8, 0x4, URZ ;  /* 0x0000000408087890 */ /* 0x000fe2000ff3e0ff */
[C---:B------:R-:W-:Y:S01]  /*0730*/  ISETP.EQ.AND P1, PT, R30.reuse, 0x4, PT ;  /* 0x000000041e00780c */ /* 0x040fe20003f22270 */
[----:B------:R-:W-:Y:S01]  /*0740*/  UISETP.NE.AND UP0, UPT, UR4, 0x6, UPT ;  /* 0x000000060400788c */ /* 0x000fe2000bf05270 */
[C---:B------:R-:W-:Y:S01]  /*0750*/  ISETP.EQ.AND P3, PT, R30.reuse, 0xc, PT ;  /* 0x0000000c1e00780c */ /* 0x040fe20003f62270 */
[----:B------:R-:W-:Y:S01]  /*0760*/  UIADD3.X UR9, UPT, UPT, URZ, UR9, URZ, UP1, !UPT ;  /* 0x00000009ff097290 */ /* 0x000fe20008ffe4ff */
[C---:B------:R-:W-:Y:S02]  /*0770*/  ISETP.EQ.AND P4, PT, R30.reuse, 0x10, PT ;  /* 0x000000101e00780c */ /* 0x040fe40003f82270 */
[----:B------:R-:W-:Y:S01]  /*0780*/  ISETP.EQ.AND P5, PT, R30, 0x14, PT ;  /* 0x000000141e00780c */ /* 0x000fe20003fa2270 */
[----:B---3--:R-:W-:-:S03]  /*0790*/  IMAD.WIDE.U32 R28, R26, R7, RZ ;  /* 0x000000071a1c7225 */ /* 0x008fc600078e00ff */
[----:B------:R-:W-:-:S04]  /*07a0*/  IADD3 R28, P2, PT, R28, R33, RZ ;  /* 0x000000211c1c7210 */ /* 0x000fc80007f5e0ff */
[----:B------:R-:W-:Y:S01]  /*07b0*/  IADD3.X R33, PT, PT, R29, UR5, RZ, P2, !PT ;  /* 0x000000051d217c10 */ /* 0x000fe200097fe4ff */
[--C-:B------:R-:W-:Y:S01]  /*07c0*/  @P0 IMAD.MOV.U32 R14, RZ, RZ, R28.reuse ;  /* 0x000000ffff0e0224 */ /* 0x100fe200078e001c */
[C---:B------:R-:W-:Y:S01]  /*07d0*/  ISETP.EQ.AND P2, PT, R30.reuse, 0x8, PT ;  /* 0x000000081e00780c */ /* 0x040fe20003f42270 */
[--C-:B------:R-:W-:Y:S01]  /*07e0*/  @P1 IMAD.MOV.U32 R15, RZ, RZ, R28.reuse ;  /* 0x000000ffff0f1224 */ /* 0x100fe200078e001c */
[----:B------:R-:W-:Y:S01]  /*07f0*/  @P4 MOV R18, R28 ;  /* 0x0000001c00124202 */ /* 0x000fe20000000f00 */
[--C-:B------:R-:W-:Y:S02]  /*0800*/  @P3 IMAD.MOV.U32 R17, RZ, RZ, R28.reuse ;  /* 0x000000ffff113224 */ /* 0x100fe400078e001c */
[----:B------:R-:W-:Y:S02]  /*0810*/  @P5 IMAD.MOV.U32 R19, RZ, RZ, R28 ;  /* 0x000000ffff135224 */ /* 0x000fe400078e001c */
[----:B------:R-:W-:-:S06]  /*0820*/  VIADD R30, R30, 0x4 ;  /* 0x000000041e1e7836 */ /* 0x000fcc0000000000 */
[----:B------:R-:W-:Y:S01]  /*0830*/  @P2 IMAD.MOV.U32 R16, RZ, RZ, R28 ;  /* 0x000000ffff102224 */ /* 0x000fe200078e001c */
[----:B------:R-:W-:Y:S06]  /*0840*/  BRA.U UP0, `(.L_x_5) ;  /* 0xfffffffd00a07547 */ /* 0x000fec000b83ffff */
[----:B------:R-:W-:Y:S01]  /*0850*/  SHF.R.U32.HI R26, RZ, 0x17, R4 ;  /* 0x00000017ff1a7819 */ /* 0x000fe20000011604 */
[----:B------:R-:W-:Y:S01]  /*0860*/  BSSY.RECONVERGENT B1, `(.L_x_6) ;  /* 0x0000028000017945 */ /* 0x000fe20003800200 */
[----:B------:R-:W-:Y:S02]  /*0870*/  ISETP.NE.AND P6, PT, R8, RZ, PT ;  /* 0x000000ff0800720c */ /* 0x000fe40003fc5270 */
[----:B------:R-:W-:-:S05]  /*0880*/  LOP3.LUT R26, R26, 0xe0, RZ, 0xc0, !PT ;  /* 0x000000e01a1a7812 */ /* 0x000fca00078ec0ff */
[----:B------:R-:W-:-:S05]  /*0890*/  VIADD R26, R26, 0xffffff80 ;  /* 0xffffff801a1a7836 */ /* 0x000fca0000000000 */
[----:B------:R-:W-:-:S05]  /*08a0*/  SHF.R.U32.HI R26, RZ, 0x5, R26 ;  /* 0x00000005ff1a7819 */ /* 0x000fca000001161a */
[----:B------:R-:W-:-:S05]  /*08b0*/  IMAD.U32 R28, R26, -0x4, RZ ;  /* 0xfffffffc1a1c7824 */ /* 0x000fca00078e00ff */
[C---:B------:R-:W-:Y:S02]  /*08c0*/  ISETP.EQ.AND P3, PT, R28.reuse, -0x18, PT ;  /* 0xffffffe81c00780c */ /* 0x040fe40003f62270 */
[C---:B------:R-:W-:Y:S02]  /*08d0*/  ISETP.EQ.AND P4, PT, R28.reuse, -0x14, PT ;  /* 0xffffffec1c00780c */ /* 0x040fe40003f82270 */
[C---:B------:R-:W-:Y:S02]  /*08e0*/  ISETP.EQ.AND P0, PT, R28.reuse, -0x10, PT ;  /* 0xfffffff01c00780c */ /* 0x040fe40003f02270 */
[C---:B------:R-:W-:Y:S02]  /*08f0*/  ISETP.EQ.AND P1, PT, R28.reuse, -0xc, PT ;  /* 0xfffffff41c00780c */ /* 0x040fe40003f22270 */
[C---:B------:R-:W-:Y:S02]  /*0900*/  ISETP.EQ.AND P2, PT, R28.reuse, -0x8, PT ;  /* 0xfffffff81c00780c */ /* 0x040fe40003f42270 */
[----:B------:R-:W-:-:S03]  /*0910*/  ISETP.EQ.AND P5, PT, R28, 0x4, PT ;  /* 0x000000041c00780c */ /* 0x000fc60003fa2270 */
[--C-:B------:R-:W-:Y:S01]  /*0920*/  @P3 IMAD.MOV.U32 R26, RZ, RZ, R14.reuse ;  /* 0x000000ffff1a3224 */ /* 0x100fe200078e000e */
[C---:B------:R-:W-:Y:S01]  /*0930*/  ISETP.EQ.AND P3, PT, R28.reuse, -0x4, PT ;  /* 0xfffffffc1c00780c */ /* 0x040fe20003f62270 */
[----:B------:R-:W-:Y:S02]  /*0940*/  @P4 IMAD.MOV.U32 R27, RZ, RZ, R14 ;  /* 0x000000ffff1b4224 */ /* 0x000fe400078e000e */
[--C-:B------:R-:W-:Y:S01]  /*0950*/  @P4 IMAD.MOV.U32 R26, RZ, RZ, R15.reuse ;  /* 0x000000ffff1a4224 */ /* 0x100fe200078e000f */
[----:B------:R-:W-:Y:S01]  /*0960*/  ISETP.EQ.AND P4, PT, R28, RZ, PT ;  /* 0x000000ff1c00720c */ /* 0x000fe20003f82270 */
[----:B------:R-:W-:Y:S01]  /*0970*/  @P0 IMAD.MOV.U32 R27, RZ, RZ, R15 ;  /* 0x000000ffff1b0224 */ /* 0x000fe200078e000f */
[----:B------:R-:W-:Y:S01]  /*0980*/  @P0 MOV R26, R16 ;  /* 0x00000010001a0202 */ /* 0x000fe20000000f00 */
[----:B------:R-:W-:Y:S02]  /*0990*/  @P1 IMAD.MOV.U32 R26, RZ, RZ, R17 ;  /* 0x000000ffff1a1224 */ /* 0x000fe400078e0011 */
[----:B------:R-:W-:-:S02]  /*09a0*/  @P2 IMAD.MOV.U32 R26, RZ, RZ, R18 ;  /* 0x000000ffff1a2224 */ /* 0x000fc400078e0012 */
[----:B------:R-:W-:Y:S02]  /*09b0*/  @P1 IMAD.MOV.U32 R27, RZ, RZ, R16 ;  /* 0x000000ffff1b1224 */ /* 0x000fe400078e0010 */
[----:B------:R-:W-:Y:S02]  /*09c0*/  @P3 IMAD.MOV.U32 R26, RZ, RZ, R19 ;  /* 0x000000ffff1a3224 */ /* 0x000fe400078e0013 */
[----:B------:R-:W-:Y:S02]  /*09d0*/  @P2 IMAD.MOV.U32 R27, RZ, RZ, R17 ;  /* 0x000000ffff1b2224 */ /* 0x000fe400078e0011 */
[----:B------:R-:W-:Y:S02]  /*09e0*/  @P4 IMAD.MOV.U32 R26, RZ, RZ, R33 ;  /* 0x000000ffff1a4224 */ /* 0x000fe400078e0021 */
[----:B------:R-:W-:Y:S02]  /*09f0*/  @P3 IMAD.MOV.U32 R27, RZ, RZ, R18 ;  /* 0x000000ffff1b3224 */ /* 0x000fe400078e0012 */
[----:B------:R-:W-:Y:S01]  /*0a00*/  @P4 IMAD.MOV.U32 R27, RZ, RZ, R19 ;  /* 0x000000ffff1b4224 */ /* 0x000fe200078e0013 */
[----:B------:R-:W-:Y:S01]  /*0a10*/  @P5 MOV R27, R33 ;  /* 0x00000021001b5202 */ /* 0x000fe20000000f00 */
[----:B------:R-:W-:Y:S01]  /*0a20*/  IMAD.MOV.U32 R31, RZ, RZ, R26 ;  /* 0x000000ffff1f7224 */ /* 0x000fe200078e001a */
[----:B------:R-:W-:Y:S06]  /*0a30*/  @!P6 BRA `(.L_x_7) ;  /* 0x000000000028e947 */ /* 0x000fec0003800000 */
[----:B------:R-:W-:Y:S01]  /*0a40*/  @P0 IMAD.MOV.U32 R26, RZ, RZ, R14 ;  /* 0x000000ffff1a0224 */ /* 0x000fe200078e000e */
[----:B------:R-:W-:Y:S01]  /*0a50*/  ISETP.EQ.AND P0, PT, R28, 0x8, PT ;  /* 0x000000081c00780c */ /* 0x000fe20003f02270 */
[----:B------:R-:W-:Y:S01]  /*0a60*/  @P1 IMAD.MOV.U32 R26, RZ, RZ, R15 ;  /* 0x000000ffff1a1224 */ /* 0x000fe200078e000f */
[----:B------:R-:W-:Y:S01]  /*0a70*/  SHF.L.W.U32.HI R31, R27, R8, R31 ;  /* 0x000000081b1f7219 */ /* 0x000fe20000010e1f */
[----:B------:R-:W-:Y:S02]  /*0a80*/  @P2 IMAD.MOV.U32 R26, RZ, RZ, R16 ;  /* 0x000000ffff1a2224 */ /* 0x000fe400078e0010 */
[----:B------:R-:W-:Y:S02]  /*0a90*/  @P3 IMAD.MOV.U32 R26, RZ, RZ, R17 ;  /* 0x000000ffff1a3224 */ /* 0x000fe400078e0011 */
[----:B------:R-:W-:Y:S02]  /*0aa0*/  @P4 IMAD.MOV.U32 R26, RZ, RZ, R18 ;  /* 0x000000ffff1a4224 */ /* 0x000fe400078e0012 */
[----:B------:R-:W-:-:S04]  /*0ab0*/  @P5 IMAD.MOV.U32 R26, RZ, RZ, R19 ;  /* 0x000000ffff1a5224 */ /* 0x000fc800078e0013 */
[----:B------:R-:W-:-:S05]  /*0ac0*/  @P0 IMAD.MOV.U32 R26, RZ, RZ, R33 ;  /* 0x000000ffff1a0224 */ /* 0x000fca00078e0021 */
[----:B------:R-:W-:-:S07]  /*0ad0*/  SHF.L.W.U32.HI R27, R26, R8, R27 ;  /* 0x000000081a1b7219 */ /* 0x000fce0000010e1b */
.L_x_7:
[----:B------:R-:W-:Y:S05]  /*0ae0*/  BSYNC.RECONVERGENT B1 ;  /* 0x0000000000017941 */ /* 0x000fea0003800200 */
.L_x_6:
[C---:B------:R-:W-:Y:S01]  /*0af0*/  SHF.L.W.U32.HI R33, R27.reuse, 0x2, R31 ;  /* 0x000000021b217819 */ /* 0x040fe20000010e1f */
[----:B------:R-:W-:Y:S01]  /*0b00*/  UMOV UR4, 0x54442d19 ;  /* 0x54442d1900047882 */ /* 0x000fe20000000000 */
[----:B------:R-:W-:Y:S01]  /*0b10*/  SHF.L.U32 R27, R27, 0x2, RZ ;  /* 0x000000021b1b7819 */ /* 0x000fe200000006ff */
[----:B------:R-:W-:Y:S01]  /*0b20*/  UMOV UR5, 0x3bf921fb ;  /* 0x3bf921fb00057882 */ /* 0x000fe20000000000 */
[----:B------:R-:W-:Y:S02]  /*0b30*/  SHF.R.S32.HI R28, RZ, 0x1f, R33 ;  /* 0x0000001fff1c7819 */ /* 0x000fe40000011421 */
[----:B------:R-:W-:Y:S02]  /*0b40*/  ISETP.GE.AND P0, PT, R4, RZ, PT ;  /* 0x000000ff0400720c */ /* 0x000fe40003f06270 */
[C---:B------:R-:W-:Y:S02]  /*0b50*/  LOP3.LUT R26, R28.reuse, R27, RZ, 0x3c, !PT ;  /* 0x0000001b1c1a7212 */ /* 0x040fe400078e3cff */
[----:B------:R-:W-:-:S02]  /*0b60*/  LOP3.LUT R27, R28, R33, RZ, 0x3c, !PT ;  /* 0x000000211c1b7212 */ /* 0x000fc400078e3cff */
[----:B------:R-:W-:Y:S02]  /*0b70*/  SHF.R.U32.HI R30, RZ, 0x1e, R31 ;  /* 0x0000001eff1e7819 */ /* 0x000fe4000001161f */
[C---:B------:R-:W-:Y:S02]  /*0b80*/  LOP3.LUT R32, R33.reuse, R4, RZ, 0x3c, !PT ;  /* 0x0000000421207212 */ /* 0x040fe400078e3cff */
[----:B------:R-:W0:Y:S01]  /*0b90*/  I2F.F64.S64 R26, R26 ;  /* 0x0000001a001a7312 */ /* 0x000e220000301c00 */
[----:B------:R-:W-:Y:S02]  /*0ba0*/  LEA.HI R30, R33, R30, RZ, 0x1 ;  /* 0x0000001e211e7211 */ /* 0x000fe400078f08ff */
[----:B------:R-:W-:-:S03]  /*0bb0*/  ISETP.GE.AND P1, PT, R32, RZ, PT ;  /* 0x000000ff2000720c */ /* 0x000fc60003f26270 */
[----:B------:R-:W-:Y:S01]  /*0bc0*/  @!P0 IMAD.MOV R30, RZ, RZ, -R30 ;  /* 0x000000ffff1e8224 */ /* 0x000fe200078e0a1e */
[----:B0-----:R-:W-:-:S10]  /*0bd0*/  DMUL R28, R26, UR4 ;  /* 0x000000041a1c7c28 */ /* 0x001fd40008000000 */
[----:B------:R-:W0:Y:S02]  /*0be0*/  F2F.F32.F64 R28, R28 ;  /* 0x0000001c001c7310 */ /* 0x000e240000301000 */
[----:B0-----:R-:W-:-:S07]  /*0bf0*/  FSEL R31, -R28, R28, !P1 ;  /* 0x0000001c1c1f7208 */ /* 0x001fce0004800100 */
.L_x_4:
[----:B------:R-:W-:Y:S05]  /*0c00*/  BSYNC.RECONVERGENT B0 ;  /* 0x0000000000007941 */ /* 0x000fea0003800200 */
.L_x_3:
[----:B--2---:R-:W-:Y:S01]  /*0c10*/  FMUL R35, R12, 0.63661974668502807617 ;  /* 0x3f22f9830c237820 */ /* 0x004fe20000400000 */
[----:B0-----:R-:W-:Y:S01]  /*0c20*/  LOP3.LUT R28, R30, 0x1, RZ, 0xc0, !PT ;  /* 0x000000011e1c7812 */ /* 0x001fe200078ec0ff */
[----:B------:R-:W-:Y:S02]  /*0c30*/  IMAD.MOV.U32 R26, RZ, RZ, 0x37cbac00 ;  /* 0x37cbac00ff1a7424 */ /* 0x000fe400078e00ff */
[----:B------:R-:W-:Y:S01]  /*0c40*/  FMUL R27, R31, R31 ;  /* 0x0000001f1f1b7220 */ /* 0x000fe20000400000 */
[----:B------:R-:W-:Y:S01]  /*0c50*/  IMAD.MOV.U32 R33, RZ, RZ, 0x3effffff ;  /* 0x3effffffff217424 */ /* 0x000fe200078e00ff */
[----:B------:R-:W-:Y:S01]  /*0c60*/  ISETP.NE.U32.AND P0, PT, R28, 0x1, PT ;  /* 0x000000011c00780c */ /* 0x000fe20003f05070 */
[----:B------:R-:W0:Y:S01]  /*0c70*/  F2I.NTZ R35, R35 ;  /* 0x0000002300237305 */ /* 0x000e220000203100 */
[----:B------:R-:W-:Y:S01]  /*0c80*/  FFMA R26, R27, R26, -0.0013887860113754868507 ;  /* 0xbab607ed1b1a7423 */ /* 0x000fe2000000001a */
[----:B------:R-:W-:Y:S01]  /*0c90*/  IMAD.MOV.U32 R28, RZ, RZ, 0x3d2aaabb ;  /* 0x3d2aaabbff1c7424 */ /* 0x000fe200078e00ff */
[----:B------:R-:W-:-:S02]  /*0ca0*/  FSETP.GE.AND P1, PT, |R12|, 105615, PT ;  /* 0x47ce47800c00780b */ /* 0x000fc40003f26200 */
[----:B------:R-:W-:Y:S02]  /*0cb0*/  FSEL R32, -R33, -0.16666662693023681641, !P0 ;  /* 0xbe2aaaa821207808 */ /* 0x000fe40004000100 */
[----:B------:R-:W-:Y:S02]  /*0cc0*/  FSEL R26, R26, -0.00019574658654164522886, !P0 ;  /* 0xb94d41531a1a7808 */ /* 0x000fe40004000000 */
[----:B------:R-:W-:Y:S02]  /*0cd0*/  FSEL R28, R28, 0.0083327032625675201416, !P0 ;  /* 0x3c0885e41c1c7808 */ /* 0x000fe40004000000 */
[----:B------:R-:W-:-:S03]  /*0ce0*/  P2R R34, PR, RZ, 0x2 ;  /* 0x00000002ff227803 */ /* 0x000fc60000000000 */
[----:B------:R-:W-:Y:S01]  /*0cf0*/  FFMA R28, R27, R26, R28 ;  /* 0x0000001a1b1c7223 */ /* 0x000fe2000000001c */
[----:B0-----:R-:W-:Y:S02]  /*0d00*/  I2FP.F32.S32 R29, R35 ;  /* 0x00000023001d7245 */ /* 0x001fe40000201400 */
[----:B------:R-:W-:Y:S01]  /*0d10*/  FSEL R26, R31, 1, P0 ;  /* 0x3f8000001f1a7808 */ /* 0x000fe20000000000 */
[----:B------:R-:W-:Y:S01]  /*0d20*/  FFMA R32, R27, R28, R32 ;  /* 0x0000001c1b207223 */ /* 0x000fe20000000020 */
[----:B------:R-:W-:Y:S01]  /*0d30*/  LOP3.LUT P0, RZ, R30, 0x2, RZ, 0xc0, !PT ;  /* 0x000000021eff7812 */ /* 0x000fe2000780c0ff */
[----:B------:R-:W-:Y:S02]  /*0d40*/  FFMA R30, R29, -1.5707962512969970703, R12 ;  /* 0xbfc90fda1d1e7823 */ /* 0x000fe4000000000c */
[----:B------:R-:W-:Y:S02]  /*0d50*/  FFMA R27, R27, R26, RZ ;  /* 0x0000001a1b1b7223 */ /* 0x000fe400000000ff */
[----:B------:R-:W-:-:S02]  /*0d60*/  FFMA R30, R29, -7.5497894158615963534e-08, R30 ;  /* 0xb3a221681d1e7823 */ /* 0x000fc4000000001e */
[----:B------:R-:W-:Y:S02]  /*0d70*/  FFMA R32, R27, R32, R26 ;  /* 0x000000201b207223 */ /* 0x000fe4000000001a */
[----:B------:R-:W-:Y:S01]  /*0d80*/  FFMA R28, R29, -5.3903029534742383927e-15, R30 ;  /* 0xa7c234c51d1c7823 */ /* 0x000fe2000000001e */
[----:B------:R-:W-:-:S03]  /*0d90*/  IMAD.MOV.U32 R29, RZ, RZ, R35 ;  /* 0x000000ffff1d7224 */ /* 0x000fc600078e0023 */
[----:B------:R-:W-:Y:S01]  /*0da0*/  @P0 FADD R32, RZ, -R32 ;  /* 0x80000020ff200221 */ /* 0x000fe20000000000 */
[----:B------:R-:W-:Y:S01]  /*0db0*/  IMAD.MOV.U32 R26, RZ, RZ, R28 ;  /* 0x000000ffff1a7224 */ /* 0x000fe200078e001c */
[----:B------:R-:W-:Y:S06]  /*0dc0*/  @!P1 BRA `(.L_x_8) ;  /* 0x0000000400689947 */ /* 0x000fec0003800000 */
[----:B------:R-:W-:-:S13]  /*0dd0*/  FSETP.NEU.AND P0, PT, |R12|, +INF , PT ;  /* 0x7f8000000c00780b */ /* 0x000fda0003f0d200 */
[----:B------:R-:W-:Y:S05]  /*0de0*/  @!P0 BRA `(.L_x_9) ;  /* 0x0000000400588947 */ /* 0x000fea0003800000 */
[----:B------:R-:W-:Y:S01]  /*0df0*/  IMAD.SHL.U32 R26, R12, 0x100, RZ ;  /* 0x000001000c1a7824 */ /* 0x000fe200078e00ff */
[----:B------:R-:W-:Y:S01]  /*0e00*/  MOV R39, RZ ;  /* 0x000000ff00277202 */ /* 0x000fe20000000f00 */
[----:B------:R-:W-:Y:S02]  /*0e10*/  IMAD.MOV.U32 R35, RZ, RZ, RZ ;  /* 0x000000ffff237224 */ /* 0x000fe400078e00ff */
[----:B------:R-:W-:Y:S01]  /*0e20*/  IMAD.MOV.U32 R37, RZ, RZ, RZ ;  /* 0x000000ffff257224 */ /* 0x000fe200078e00ff */
[----:B------:R-:W-:-:S07]  /*0e30*/  LOP3.LUT R41, R26, 0x80000000, RZ, 0xfc, !PT ;  /* 0x800000001a297812 */ /* 0x000fce00078efcff */
.L_x_10:
[----:B------:R-:W0:Y:S02]  /*0e40*/  LDC.64 R26, c[0x4][RZ] ;  /* 0x01000000ff1a7b82 */ /* 0x000e240000000a00 */
[----:B0-----:R-:W-:-:S05]  /*0e50*/  IMAD.WIDE.U32 R30, R37, 0x4, R26 ;  /* 0x00000004251e7825 */ /* 0x001fca00078e001a */
[----:B------:R-:W2:Y:S02]  /*0e60*/  LDG.E.CONSTANT R26, desc[UR6][R30.64] ;  /* 0x000000061e1a7981 */ /* 0x000ea4000c1e9900 */
[----:B--2---:R-:W-:-:S03]  /*0e70*/  IMAD.WIDE.U32 R26, R26, R41, RZ ;  /* 0x000000291a1a7225 */ /* 0x004fc600078e00ff */
[----:B------:R-:W-:Y:S01]  /*0e80*/  IADD3 R36, P0, PT, R26, R35, RZ ;  /* 0x000000231a247210 */ /* 0x000fe20007f1e0ff */
[C---:B------:R-:W-:Y:S02]  /*0e90*/  IMAD.SHL.U32 R26, R37.reuse, 0x4, RZ ;  /* 0x00000004251a7824 */ /* 0x040fe400078e00ff */
[----:B------:R-:W-:Y:S02]  /*0ea0*/  VIADD R37, R37, 0x1 ;  /* 0x0000000125257836 */ /* 0x000fe40000000000 */
[----:B------:R-:W-:Y:S01]  /*0eb0*/  IMAD.X R35, R27, 0x1, R39, P0 ;  /* 0x000000011b237824 */ /* 0x000fe200000e0627 */
[C---:B------:R-:W-:Y:S02]  /*0ec0*/  ISETP.EQ.AND P4, PT, R26.reuse, 0x4, PT ;  /* 0x000000041a00780c */ /* 0x040fe40003f82270 */
[C---:B------:R-:W-:Y:S02]  /*0ed0*/  ISETP.EQ.AND P0, PT, R26.reuse, RZ, PT ;  /* 0x000000ff1a00720c */ /* 0x040fe40003f02270 */
[----:B------:R-:W-:-:S02]  /*0ee0*/  ISETP.EQ.AND P3, PT, R26, 0x8, PT ;  /* 0x000000081a00780c */ /* 0x000fc40003f62270 */
[C---:B------:R-:W-:Y:S02]  /*0ef0*/  ISETP.EQ.AND P2, PT, R26.reuse, 0xc, PT ;  /* 0x0000000c1a00780c */ /* 0x040fe40003f42270 */
[----:B------:R-:W-:-:S05]  /*0f00*/  ISETP.EQ.AND P1, PT, R26, 0x10, PT ;  /* 0x000000101a00780c */ /* 0x000fca0003f22270 */
[--C-:B------:R-:W-:Y:S01]  /*0f10*/  @P4 IMAD.MOV.U32 R15, RZ, RZ, R36.reuse ;  /* 0x000000ffff0f4224 */ /* 0x100fe200078e0024 */
[----:B------:R-:W-:Y:S01]  /*0f20*/  ISETP.NE.AND P4, PT, R37, 0x6, PT ;  /* 0x000000062500780c */ /* 0x000fe20003f85270 */
[--C-:B------:R-:W-:Y:S01]  /*0f30*/  @P0 IMAD.MOV.U32 R14, RZ, RZ, R36.reuse ;  /* 0x000000ffff0e0224 */ /* 0x100fe200078e0024 */
[----:B------:R-:W-:Y:S01]  /*0f40*/  ISETP.EQ.AND P0, PT, R26, 0x14, PT ;  /* 0x000000141a00780c */ /* 0x000fe20003f02270 */
[--C-:B------:R-:W-:Y:S02]  /*0f50*/  @P3 IMAD.MOV.U32 R16, RZ, RZ, R36.reuse ;  /* 0x000000ffff103224 */ /* 0x100fe400078e0024 */
[----:B------:R-:W-:Y:S02]  /*0f60*/  @P2 IMAD.MOV.U32 R17, RZ, RZ, R36 ;  /* 0x000000ffff112224 */ /* 0x000fe400078e0024 */
[----:B------:R-:W-:-:S08]  /*0f70*/  @P1 MOV R18, R36 ;  /* 0x0000002400121202 */ /* 0x000fd00000000f00 */
[----:B------:R-:W-:Y:S01]  /*0f80*/  @P0 IMAD.MOV.U32 R19, RZ, RZ, R36 ;  /* 0x000000ffff130224 */ /* 0x000fe200078e0024 */
[----:B------:R-:W-:Y:S06]  /*0f90*/  @P4 BRA `(.L_x_10) ;  /* 0xfffffffc00a84947 */ /* 0x000fec000383ffff */
[----:B------:R-:W-:-:S04]  /*0fa0*/  SHF.R.U32.HI R26, RZ, 0x17, R12 ;  /* 0x00000017ff1a7819 */ /* 0x000fc8000001160c */
[C---:B------:R-:W-:Y:S02]  /*0fb0*/  LOP3.LUT R27, R26.reuse, 0xe0, RZ, 0xc0, !PT ;  /* 0x000000e01a1b7812 */ /* 0x040fe400078ec0ff */
[----:B------:R-:W-:-:S03]  /*0fc0*/  LOP3.LUT P6, RZ, R26, 0x1f, RZ, 0xc0, !PT ;  /* 0x0000001f1aff7812 */ /* 0x000fc600078cc0ff */
[----:B------:R-:W-:-:S05]  /*0fd0*/  VIADD R27, R27, 0xffffff80 ;  /* 0xffffff801b1b7836 */ /* 0x000fca0000000000 */
[----:B------:R-:W-:-:S05]  /*0fe0*/  SHF.R.U32.HI R27, RZ, 0x5, R27 ;  /* 0x00000005ff1b7819 */ /* 0x000fca000001161b */
[----:B------:R-:W-:-:S05]  /*0ff0*/  IMAD.U32 R31, R27, -0x4, RZ ;  /* 0xfffffffc1b1f7824 */ /* 0x000fca00078e00ff */
[C---:B------:R-:W-:Y:S02]  /*1000*/  ISETP.EQ.AND P2, PT, R31.reuse, -0x18, PT ;  /* 0xffffffe81f00780c */ /* 0x040fe40003f42270 */
[C---:B------:R-:W-:Y:S02]  /*1010*/  ISETP.EQ.AND P3, PT, R31.reuse, -0x14, PT ;  /* 0xffffffec1f00780c */ /* 0x040fe40003f62270 */
[C---:B------:R-:W-:Y:S02]  /*1020*/  ISETP.EQ.AND P0, PT, R31.reuse, -0x10, PT ;  /* 0xfffffff01f00780c */ /* 0x040fe40003f02270 */
[C---:B------:R-:W-:Y:S02]  /*1030*/  ISETP.EQ.AND P1, PT, R31.reuse, -0xc, PT ;  /* 0xfffffff41f00780c */ /* 0x040fe40003f22270 */
[C---:B------:R-:W-:Y:S02]  /*1040*/  ISETP.EQ.AND P4, PT, R31.reuse, RZ, PT ;  /* 0x000000ff1f00720c */ /* 0x040fe40003f82270 */
[----:B------:R-:W-:-:S03]  /*1050*/  ISETP.EQ.AND P5, PT, R31, 0x4, PT ;  /* 0x000000041f00780c */ /* 0x000fc60003fa2270 */
[--C-:B------:R-:W-:Y:S01]  /*1060*/  @P2 IMAD.MOV.U32 R36, RZ, RZ, R14.reuse ;  /* 0x000000ffff242224 */ /* 0x100fe200078e000e */
[C---:B------:R-:W-:Y:S01]  /*1070*/  ISETP.EQ.AND P2, PT, R31.reuse, -0x8, PT ;  /* 0xfffffff81f00780c */ /* 0x040fe20003f42270 */
[--C-:B------:R-:W-:Y:S02]  /*1080*/  @P3 IMAD.MOV.U32 R36, RZ, RZ, R15.reuse ;  /* 0x000000ffff243224 */ /* 0x100fe400078e000f */
[----:B------:R-:W-:Y:S01]  /*1090*/  @P3 IMAD.MOV.U32 R27, RZ, RZ, R14 ;  /* 0x000000ffff1b3224 */ /* 0x000fe200078e000e */
[----:B------:R-:W-:Y:S01]  /*10a0*/  ISETP.EQ.AND P3, PT, R31, -0x4, PT ;  /* 0xfffffffc1f00780c */ /* 0x000fe20003f62270 */
[----:B------:R-:W-:Y:S01]  /*10b0*/  @P0 IMAD.MOV.U32 R27, RZ, RZ, R15 ;  /* 0x000000ffff1b0224 */ /* 0x000fe200078e000f */
[----:B------:R-:W-:Y:S01]  /*10c0*/  @P1 MOV R27, R16 ;  /* 0x00000010001b1202 */ /* 0x000fe20000000f00 */
[----:B------:R-:W-:Y:S02]  /*10d0*/  @P0 IMAD.MOV.U32 R36, RZ, RZ, R16 ;  /* 0x000000ffff240224 */ /* 0x000fe400078e0010 */
[----:B------:R-:W-:-:S04]  /*10e0*/  @P1 IMAD.MOV.U32 R36, RZ, RZ, R17 ;  /* 0x000000ffff241224 */ /* 0x000fc800078e0011 */
[----:B------:R-:W-:Y:S02]  /*10f0*/  @P2 IMAD.MOV.U32 R27, RZ, RZ, R17 ;  /* 0x000000ffff1b2224 */ /* 0x000fe400078e0011 */
[--C-:B------:R-:W-:Y:S02]  /*1100*/  @P2 IMAD.MOV.U32 R36, RZ, RZ, R18.reuse ;  /* 0x000000ffff242224 */ /* 0x100fe400078e0012 */
[----:B------:R-:W-:Y:S02]  /*1110*/  @P3 IMAD.MOV.U32 R27, RZ, RZ, R18 ;  /* 0x000000ffff1b3224 */ /* 0x000fe400078e0012 */
[--C-:B------:R-:W-:Y:S02]  /*1120*/  @P3 IMAD.MOV.U32 R36, RZ, RZ, R19.reuse ;  /* 0x000000ffff243224 */ /* 0x100fe400078e0013 */
[----:B------:R-:W-:Y:S02]  /*1130*/  @P4 IMAD.MOV.U32 R27, RZ, RZ, R19 ;  /* 0x000000ffff1b4224 */ /* 0x000fe400078e0013 */
[----:B------:R-:W-:-:S02]  /*1140*/  @P4 IMAD.MOV.U32 R36, RZ, RZ, R35 ;  /* 0x000000ffff244224 */ /* 0x000fc400078e0023 */
[----:B------:R-:W-:Y:S01]  /*1150*/  @P5 IMAD.MOV.U32 R27, RZ, RZ, R35 ;  /* 0x000000ffff1b5224 */ /* 0x000fe200078e0023 */
[----:B------:R-:W-:Y:S06]  /*1160*/  @!P6 BRA `(.L_x_11) ;  /* 0x00000000002ce947 */ /* 0x000fec0003800000 */
[----:B------:R-:W-:Y:S01]  /*1170*/  @P0 MOV R30, R14 ;  /* 0x0000000e001e0202 */ /* 0x000fe20000000f00 */
[----:B------:R-:W-:Y:S01]  /*1180*/  @P1 IMAD.MOV.U32 R30, RZ, RZ, R15 ;  /* 0x000000ffff1e1224 */ /* 0x000fe200078e000f */
[----:B------:R-:W-:Y:S01]  /*1190*/  ISETP.EQ.AND P0, PT, R31, 0x8, PT ;  /* 0x000000081f00780c */ /* 0x000fe20003f02270 */
[----:B------:R-:W-:Y:S01]  /*11a0*/  @P2 IMAD.MOV.U32 R30, RZ, RZ, R16 ;  /* 0x000000ffff1e2224 */ /* 0x000fe200078e0010 */
[----:B------:R-:W-:Y:S01]  /*11b0*/  LOP3.LUT R26, R26, 0x1f, RZ, 0xc0, !PT ;  /* 0x0000001f1a1a7812 */ /* 0x000fe200078ec0ff */
[----:B------:R-:W-:Y:S02]  /*11c0*/  @P3 IMAD.MOV.U32 R30, RZ, RZ, R17 ;  /* 0x000000ffff1e3224 */ /* 0x000fe400078e0011 */
[----:B------:R-:W-:Y:S01]  /*11d0*/  @P4 IMAD.MOV.U32 R30, RZ, RZ, R18 ;  /* 0x000000ffff1e4224 */ /* 0x000fe200078e0012 */
[----:B------:R-:W-:Y:S01]  /*11e0*/  SHF.L.W.U32.HI R36, R27, R26, R36 ;  /* 0x0000001a1b247219 */ /* 0x000fe20000010e24 */
[----:B------:R-:W-:-:S06]  /*11f0*/  @P5 IMAD.MOV.U32 R30, RZ, RZ, R19 ;  /* 0x000000ffff1e5224 */ /* 0x000fcc00078e0013 */
[----:B------:R-:W-:-:S05]  /*1200*/  @P0 IMAD.MOV.U32 R30, RZ, RZ, R35 ;  /* 0x000000ffff1e0224 */ /* 0x000fca00078e0023 */
[----:B------:R-:W-:-:S07]  /*1210*/  SHF.L.W.U32.HI R27, R30, R26, R27 ;  /* 0x0000001a1e1b7219 */ /* 0x000fce0000010e1b */
.L_x_11:
[C-C-:B------:R-:W-:Y:S01]  /*1220*/  SHF.L.W.U32.HI R37, R27.reuse, 0x2, R36.reuse ;  /* 0x000000021b257819 */ /* 0x140fe20000010e24 */
[----:B------:R-:W-:Y:S01]  /*1230*/  IMAD.SHL.U32 R27, R27, 0x4, RZ ;  /* 0x000000041b1b7824 */ /* 0x000fe200078e00ff */
[----:B------:R-:W-:Y:S01]  /*1240*/  UMOV UR4, 0x54442d19 ;  /* 0x54442d1900047882 */ /* 0x000fe20000000000 */
[----:B------:R-:W-:Y:S01]  /*1250*/  UMOV UR5, 0x3bf921fb ;  /* 0x3bf921fb00057882 */ /* 0x000fe20000000000 */
[----:B------:R-:W-:Y:S02]  /*1260*/  SHF.R.S32.HI R30, RZ, 0x1f, R37 ;  /* 0x0000001fff1e7819 */ /* 0x000fe40000011425 */
[----:B------:R-:W-:Y:S02]  /*1270*/  SHF.R.U32.HI R35, RZ, 0x1e, R36 ;  /* 0x0000001eff237819 */ /* 0x000fe40000011624 */
[C---:B------:R-:W-:Y:S02]  /*1280*/  LOP3.LUT R26, R30.reuse, R27, RZ, 0x3c, !PT ;  /* 0x0000001b1e1a7212 */ /* 0x040fe400078e3cff */
[----:B------:R-:W-:-:S02]  /*1290*/  LOP3.LUT R27, R30, R37, RZ, 0x3c, !PT ;  /* 0x000000251e1b7212 */ /* 0x000fc400078e3cff */
[----:B------:R-:W-:Y:S02]  /*12a0*/  ISETP.GE.AND P0, PT, R12, RZ, PT ;  /* 0x000000ff0c00720c */ /* 0x000fe40003f06270 */
[C---:B------:R-:W-:Y:S02]  /*12b0*/  LEA.HI R35, R37.reuse, R35, RZ, 0x1 ;  /* 0x0000002325237211 */ /* 0x040fe400078f08ff */
[----:B------:R-:W0:Y:S01]  /*12c0*/  I2F.F64.S64 R26, R26 ;  /* 0x0000001a001a7312 */ /* 0x000e220000301c00 */
[----:B------:R-:W-:Y:S02]  /*12d0*/  LOP3.LUT R37, R37, R12, RZ, 0x3c, !PT ;  /* 0x0000000c25257212 */ /* 0x000fe400078e3cff */
[----:B------:R-:W-:Y:S02]  /*12e0*/  IMAD.MOV R36, RZ, RZ, -R35 ;  /* 0x000000ffff247224 */ /* 0x000fe400078e0a23 */
[----:B------:R-:W-:-:S04]  /*12f0*/  ISETP.GE.AND P1, PT, R37, RZ, PT ;  /* 0x000000ff2500720c */ /* 0x000fc80003f26270 */
[----:B------:R-:W-:Y:S01]  /*1300*/  @!P0 MOV R35, R36 ;  /* 0x0000002400238202 */ /* 0x000fe20000000f00 */
[----:B0-----:R-:W-:-:S10]  /*1310*/  DMUL R30, R26, UR4 ;  /* 0x000000041a1e7c28 */ /* 0x001fd40008000000 */
[----:B------:R-:W0:Y:S02]  /*1320*/  F2F.F32.F64 R30, R30 ;  /* 0x0000001e001e7310 */ /* 0x000e240000301000 */
[----:B0-----:R-:W-:Y:S01]  /*1330*/  FSEL R26, -R30, R30, !P1 ;  /* 0x0000001e1e1a7208 */ /* 0x001fe20004800100 */
[----:B------:R-:W-:Y:S06]  /*1340*/  BRA `(.L_x_8) ;  /* 0x0000000000087947 */ /* 0x000fec0003800000 */
.L_x_9:
[----:B------:R-:W-:Y:S01]  /*1350*/  FMUL R26, RZ, R12 ;  /* 0x0000000cff1a7220 */ /* 0x000fe20000400000 */
[----:B------:R-:W-:-:S07]  /*1360*/  IMAD.MOV.U32 R35, RZ, RZ, RZ ;  /* 0x000000ffff237224 */ /* 0x000fce00078e00ff */
.L_x_8:
[----:B------:R-:W-:Y:S02]  /*1370*/  IMAD.MOV.U32 R30, RZ, RZ, 0x37cbac00 ;  /* 0x37cbac00ff1e7424 */ /* 0x000fe400078e00ff */
[----:B------:R-:W-:Y:S01]  /*1380*/  FMUL R27, R26, R26 ;  /* 0x0000001a1a1b7220 */ /* 0x000fe20000400000 */
[----:B-1----:R-:W-:Y:S01]  /*1390*/  FMUL R38, R13, 0.63661974668502807617 ;  /* 0x3f22f9830d267820 */ /* 0x002fe20000400000 */
[----:B------:R-:W-:Y:S01]  /*13a0*/  LOP3.LUT R31, R35, 0x1, RZ, 0xc0, !PT ;  /* 0x00000001231f7812 */ /* 0x000fe200078ec0ff */
[----:B------:R-:W-:Y:S02]  /*13b0*/  IMAD.MOV.U32 R36, RZ, RZ, 0x3d2aaabb ;  /* 0x3d2aaabbff247424 */ /* 0x000fe400078e00ff */
[----:B------:R-:W-:Y:S01]  /*13c0*/  FFMA R30, R27, R30, -0.0013887860113754868507 ;  /* 0xbab607ed1b1e7423 */ /* 0x000fe2000000001e */
[----:B------:R-:W-:Y:S01]  /*13d0*/  FSETP.GE.AND P1, PT, |R13|, 105615, PT ;  /* 0x47ce47800d00780b */ /* 0x000fe20003f26200 */
[----:B------:R-:W-:Y:S01]  /*13e0*/  BSSY.RECONVERGENT B0, `(.L_x_12) ;  /* 0x0000072000007945 */ /* 0x000fe20003800200 */
[----:B------:R-:W-:Y:S01]  /*13f0*/  ISETP.NE.U32.AND P0, PT, R31, 0x1, PT ;  /* 0x000000011f00780c */ /* 0x000fe20003f05070 */
[----:B------:R-:W0:Y:S03]  /*1400*/  F2I.NTZ R38, R38 ;  /* 0x0000002600267305 */ /* 0x000e260000203100 */
[----:B------:R-:W-:-:S02]  /*1410*/  FSEL R30, R30, -0.00019574658654164522886, !P0 ;  /* 0xb94d41531e1e7808 */ /* 0x000fc40004000000 */
[----:B------:R-:W-:Y:S02]  /*1420*/  FSEL R36, R36, 0.0083327032625675201416, !P0 ;  /* 0x3c0885e424247808 */ /* 0x000fe40004000000 */
[----:B------:R-:W-:-:S03]  /*1430*/  FSEL R26, R26, 1, P0 ;  /* 0x3f8000001a1a7808 */ /* 0x000fc60000000000 */
[----:B------:R-:W-:Y:S01]  /*1440*/  FFMA R30, R27, R30, R36 ;  /* 0x0000001e1b1e7223 */ /* 0x000fe20000000024 */
[----:B------:R-:W-:Y:S02]  /*1450*/  FSEL R36, -R33, -0.16666662693023681641, !P0 ;  /* 0xbe2aaaa821247808 */ /* 0x000fe40004000100 */
[----:B------:R-:W-:Y:S02]  /*1460*/  LOP3.LUT P0, RZ, R35, 0x2, RZ, 0xc0, !PT ;  /* 0x0000000223ff7812 */ /* 0x000fe4000780c0ff */
[----:B------:R-:W-:Y:S01]  /*1470*/  P2R R33, PR, RZ, 0x2 ;  /* 0x00000002ff217803 */ /* 0x000fe20000000000 */
[C---:B------:R-:W-:Y:S01]  /*1480*/  FFMA R30, R27.reuse, R30, R36 ;  /* 0x0000001e1b1e7223 */ /* 0x040fe20000000024 */
[----:B0-----:R-:W-:Y:S01]  /*1490*/  I2FP.F32.S32 R36, R38 ;  /* 0x0000002600247245 */ /* 0x001fe20000201400 */
[----:B------:R-:W-:-:S04]  /*14a0*/  FFMA R27, R27, R26, RZ ;  /* 0x0000001a1b1b7223 */ /* 0x000fc800000000ff */
[----:B------:R-:W-:Y:S01]  /*14b0*/  FFMA R31, R36, -1.5707962512969970703, R13 ;  /* 0xbfc90fda241f7823 */ /* 0x000fe2000000000d */
[----:B------:R-:W-:-:S03]  /*14c0*/  FFMA R27, R27, R30, R26 ;  /* 0x0000001e1b1b7223 */ /* 0x000fc6000000001a */
[----:B------:R-:W-:Y:S01]  /*14d0*/  FFMA R31, R36, -7.5497894158615963534e-08, R31 ;  /* 0xb3a22168241f7823 */ /* 0x000fe2000000001f */
[----:B------:R-:W-:-:S03]  /*14e0*/  @P0 FADD R27, RZ, -R27 ;  /* 0x8000001bff1b0221 */ /* 0x000fc60000000000 */
[----:B------:R-:W-:Y:S01]  /*14f0*/  FFMA R30, R36, -5.3903029534742383927e-15, R31 ;  /* 0xa7c234c5241e7823 */ /* 0x000fe2000000001f */
[----:B------:R-:W-:Y:S01]  /*1500*/  FADD R31, R32, -R27 ;  /* 0x8000001b201f7221 */ /* 0x000fe20000000000 */
[----:B------:R-:W-:Y:S02]  /*1510*/  IMAD.MOV.U32 R32, RZ, RZ, R38 ;  /* 0x000000ffff207224 */ /* 0x000fe400078e0026 */
[----:B------:R-:W-:Y:S01]  /*1520*/  IMAD.MOV.U32 R27, RZ, RZ, R30 ;  /* 0x000000ffff1b7224 */ /* 0x000fe200078e001e */
[----:B------:R-:W-:Y:S06]  /*1530*/  @!P1 BRA `(.L_x_13) ;  /* 0x0000000400709947 */ /* 0x000fec0003800000 */
[----:B------:R-:W-:-:S13]  /*1540*/  FSETP.NEU.AND P0, PT, |R13|, +INF , PT ;  /* 0x7f8000000d00780b */ /* 0x000fda0003f0d200 */
[----:B------:R-:W-:Y:S05]  /*1550*/  @!P0 BRA `(.L_x_14) ;  /* 0x0000000400608947 */ /* 0x000fea0003800000 */
[----:B------:R-:W-:Y:S01]  /*1560*/  IMAD.SHL.U32 R26, R13, 0x100, RZ ;  /* 0x000001000d1a7824 */ /* 0x000fe200078e00ff */
[----:B------:R-:W-:Y:S01]  /*1570*/  UMOV UR4, URZ ;  /* 0x000000ff00047c82 */ /* 0x000fe20008000000 */
[----:B------:R-:W-:Y:S02]  /*1580*/  IMAD.MOV.U32 R35, RZ, RZ, RZ ;  /* 0x000000ffff237224 */ /* 0x000fe400078e00ff */
[----:B------:R-:W-:Y:S01]  /*1590*/  IMAD.MOV.U32 R39, RZ, RZ, RZ ;  /* 0x000000ffff277224 */ /* 0x000fe200078e00ff */
[----:B------:R-:W-:-:S07]  /*15a0*/  LOP3.LUT R41, R26, 0x80000000, RZ, 0xfc, !PT ;  /* 0x800000001a297812 */ /* 0x000fce00078efcff */
.L_x_15:
[----:B------:R-:W0:Y:S02]  /*15b0*/  LDC.64 R26, c[0x4][RZ] ;  /* 0x01000000ff1a7b82 */ /* 0x000e240000000a00 */
[----:B0-----:R-:W-:-:S05]  /*15c0*/  IMAD.WIDE.U32 R36, R39, 0x4, R26 ;  /* 0x0000000427247825 */ /* 0x001fca00078e001a */
[----:B------:R-:W2:Y:S02]  /*15d0*/  LDG.E.CONSTANT R26, desc[UR6][R36.64] ;  /* 0x00000006241a7981 */ /* 0x000ea4000c1e9900 */
[----:B--2---:R-:W-:-:S03]  /*15e0*/  IMAD.WIDE.U32 R26, R26, R41, RZ ;  /* 0x000000291a1a7225 */ /* 0x004fc600078e00ff */
[----:B------:R-:W-:Y:S02]  /*15f0*/  IADD3 R38, P0, PT, R26, R35, RZ ;  /* 0x000000231a267210 */ /* 0x000fe40007f1e0ff */
[C---:B------:R-:W-:Y:S01]  /*1600*/  SHF.L.U32 R26, R39.reuse, 0x2, RZ ;  /* 0x00000002271a7819 */ /* 0x040fe200000006ff */
[----:B------:R-:W-:Y:S01]  /*1610*/  VIADD R39, R39, 0x1 ;  /* 0x0000000127277836 */ /* 0x000fe20000000000 */
[----:B------:R-:W-:Y:S02]  /*1620*/  IADD3.X R35, PT, PT, R27, UR4, RZ, P0, !PT ;  /* 0x000000041b237c10 */ /* 0x000fe400087fe4ff */
[C---:B------:R-:W-:Y:S02]  /*1630*/  ISETP.EQ.AND P0, PT, R26.reuse, 0x8, PT ;  /* 0x000000081a00780c */ /* 0x040fe40003f02270 */
[C---:B------:R-:W-:Y:S02]  /*1640*/  ISETP.EQ.AND P2, PT, R26.reuse, RZ, PT ;  /* 0x000000ff1a00720c */ /* 0x040fe40003f42270 */
[----:B------:R-:W-:-:S02]  /*1650*/  ISETP.EQ.AND P3, PT, R26, 0x4, PT ;  /* 0x000000041a00780c */ /* 0x000fc40003f62270 */
[----:B------:R-:W-:-:S07]  /*1660*/  ISETP.EQ.AND P1, PT, R26, 0xc, PT ;  /* 0x0000000c1a00780c */ /* 0x000fce0003f22270 */
[--C-:B------:R-:W-:Y:S01]  /*1670*/  @P0 IMAD.MOV.U32 R16, RZ, RZ, R38.reuse ;  /* 0x000000ffff100224 */ /* 0x100fe200078e0026 */
[----:B------:R-:W-:Y:S01]  /*1680*/  ISETP.NE.AND P0, PT, R39, 0x6, PT ;  /* 0x000000062700780c */ /* 0x000fe20003f05270 */
[--C-:B------:R-:W-:Y:S01]  /*1690*/  @P2 IMAD.MOV.U32 R14, RZ, RZ, R38.reuse ;  /* 0x000000ffff0e2224 */ /* 0x100fe200078e0026 */
[C---:B------:R-:W-:Y:S01]  /*16a0*/  ISETP.EQ.AND P2, PT, R26.reuse, 0x10, PT ;  /* 0x000000101a00780c */ /* 0x040fe20003f42270 */
[--C-:B------:R-:W-:Y:S01]  /*16b0*/  @P3 IMAD.MOV.U32 R15, RZ, RZ, R38.reuse ;  /* 0x000000ffff0f3224 */ /* 0x100fe200078e0026 */
[----:B------:R-:W-:Y:S01]  /*16c0*/  ISETP.EQ.AND P3, PT, R26, 0x14, PT ;  /* 0x000000141a00780c */ /* 0x000fe20003f62270 */
[----:B------:R-:W-:-:S10]  /*16d0*/  @P1 IMAD.MOV.U32 R17, RZ, RZ, R38 ;  /* 0x000000ffff111224 */ /* 0x000fd400078e0026 */
[--C-:B------:R-:W-:Y:S02]  /*16e0*/  @P2 IMAD.MOV.U32 R18, RZ, RZ, R38.reuse ;  /* 0x000000ffff122224 */ /* 0x100fe400078e0026 */
[----:B------:R-:W-:Y:S01]  /*16f0*/  @P3 IMAD.MOV.U32 R19, RZ, RZ, R38 ;  /* 0x000000ffff133224 */ /* 0x000fe200078e0026 */
[----:B------:R-:W-:Y:S06]  /*1700*/  @P0 BRA `(.L_x_15) ;  /* 0xfffffffc00a80947 */ /* 0x000fec000383ffff */
[----:B------:R-:W-:Y:S01]  /*1710*/  SHF.R.U32.HI R26, RZ, 0x17, R13 ;  /* 0x00000017ff1a7819 */ /* 0x000fe2000001160d */
[----:B------:R-:W-:Y:S03]  /*1720*/  BSSY.RECONVERGENT B1, `(.L_x_16) ;  /* 0x0000028000017945 */ /* 0x000fe60003800200 */
[C---:B------:R-:W-:Y:S02]  /*1730*/  LOP3.LUT R27, R26.reuse, 0xe0, RZ, 0xc0, !PT ;  /* 0x000000e01a1b7812 */ /* 0x040fe400078ec0ff */
[----:B------:R-:W-:-:S03]  /*1740*/  LOP3.LUT P6, RZ, R26, 0x1f, RZ, 0xc0, !PT ;  /* 0x0000001f1aff7812 */ /* 0x000fc600078cc0ff */
[----:B------:R-:W-:-:S05]  /*1750*/  VIADD R27, R27, 0xffffff80 ;  /* 0xffffff801b1b7836 */ /* 0x000fca0000000000 */
[----:B------:R-:W-:-:S04]  /*1760*/  SHF.R.U32.HI R27, RZ, 0x5, R27 ;  /* 0x00000005ff1b7819 */ /* 0x000fc8000001161b */
[----:B------:R-:W-:-:S04]  /*1770*/  LEA R36, -R27, RZ, 0x2 ;  /* 0x000000ff1b247211 */ /* 0x000fc800078e11ff */
[C---:B------:R-:W-:Y:S02]  /*1780*/  ISETP.EQ.AND P1, PT, R36.reuse, -0x18, PT ;  /* 0xffffffe82400780c */ /* 0x040fe40003f22270 */
[C---:B------:R-:W-:Y:S02]  /*1790*/  ISETP.EQ.AND P0, PT, R36.reuse, -0x14, PT ;  /* 0xffffffec2400780c */ /* 0x040fe40003f02270 */
[C---:B------:R-:W-:Y:S02]  /*17a0*/  ISETP.EQ.AND P5, PT, R36.reuse, -0x10, PT ;  /* 0xfffffff02400780c */ /* 0x040fe40003fa2270 */
[C---:B------:R-:W-:Y:S02]  /*17b0*/  ISETP.EQ.AND P4, PT, R36.reuse, -0xc, PT ;  /* 0xfffffff42400780c */ /* 0x040fe40003f82270 */
[C---:B------:R-:W-:Y:S02]  /*17c0*/  ISETP.EQ.AND P3, PT, R36.reuse, -0x8, PT ;  /* 0xfffffff82400780c */ /* 0x040fe40003f62270 */
[----:B------:R-:W-:-:S03]  /*17d0*/  ISETP.EQ.AND P2, PT, R36, -0x4, PT ;  /* 0xfffffffc2400780c */ /* 0x000fc60003f42270 */
[--C-:B------:R-:W-:Y:S01]  /*17e0*/  @P1 IMAD.MOV.U32 R38, RZ, RZ, R14.reuse ;  /* 0x000000ffff261224 */ /* 0x100fe200078e000e */
[C---:B------:R-:W-:Y:S01]  /*17f0*/  ISETP.EQ.AND P1, PT, R36.reuse, RZ, PT ;  /* 0x000000ff2400720c */ /* 0x040fe20003f22270 */
[--C-:B------:R-:W-:Y:S02]  /*1800*/  @P0 IMAD.MOV.U32 R38, RZ, RZ, R15.reuse ;  /* 0x000000ffff260224 */ /* 0x100fe400078e000f */
[----:B------:R-:W-:Y:S01]  /*1810*/  @P0 IMAD.MOV.U32 R27, RZ, RZ, R14 ;  /* 0x000000ffff1b0224 */ /* 0x000fe200078e000e */
[----:B------:R-:W-:Y:S01]  /*1820*/  ISETP.EQ.AND P0, PT, R36, 0x4, PT ;  /* 0x000000042400780c */ /* 0x000fe20003f02270 */
[----:B------:R-:W-:Y:S02]  /*1830*/  @P5 IMAD.MOV.U32 R27, RZ, RZ, R15 ;  /* 0x000000ffff1b5224 */ /* 0x000fe400078e000f */
[--C-:B------:R-:W-:Y:S02]  /*1840*/  @P5 IMAD.MOV.U32 R38, RZ, RZ, R16.reuse ;  /* 0x000000ffff265224 */ /* 0x100fe400078e0010 */
[----:B------:R-:W-:-:S02]  /*1850*/  @P4 IMAD.MOV.U32 R27, RZ, RZ, R16 ;  /* 0x000000ffff1b4224 */ /* 0x000fc400078e0010 */
[--C-:B------:R-:W-:Y:S01]  /*1860*/  @P4 IMAD.MOV.U32 R38, RZ, RZ, R17.reuse ;  /* 0x000000ffff264224 */ /* 0x100fe200078e0011 */
[----:B------:R-:W-:Y:S01]  /*1870*/  @P3 MOV R38, R18 ;  /* 0x0000001200263202 */ /* 0x000fe20000000f00 */
[----:B------:R-:W-:Y:S02]  /*1880*/  @P3 IMAD.MOV.U32 R27, RZ, RZ, R17 ;  /* 0x000000ffff1b3224 */ /* 0x000fe400078e0011 */
[----:B------:R-:W-:Y:S02]  /*1890*/  @P2 IMAD.MOV.U32 R27, RZ, RZ, R18 ;  /* 0x000000ffff1b2224 */ /* 0x000fe400078e0012 */
[--C-:B------:R-:W-:Y:S02]  /*18a0*/  @P2 IMAD.MOV.U32 R38, RZ, RZ, R19.reuse ;  /* 0x000000ffff262224 */ /* 0x100fe400078e0013 */
[----:B------:R-:W-:Y:S02]  /*18b0*/  @P1 IMAD.MOV.U32 R27, RZ, RZ, R19 ;  /* 0x000000ffff1b1224 */ /* 0x000fe400078e0013 */
[----:B------:R-:W-:-:S02]  /*18c0*/  @P1 IMAD.MOV.U32 R38, RZ, RZ, R35 ;  /* 0x000000ffff261224 */ /* 0x000fc400078e0023 */
[----:B------:R-:W-:Y:S01]  /*18d0*/  @P0 IMAD.MOV.U32 R27, RZ, RZ, R35 ;  /* 0x000000ffff1b0224 */ /* 0x000fe200078e0023 */
[----:B------:R-:W-:Y:S06]  /*18e0*/  @!P6 BRA `(.L_x_17) ;  /* 0x00000000002ce947 */ /* 0x000fec0003800000 */
[----:B------:R-:W-:Y:S01]  /*18f0*/  ISETP.EQ.AND P6, PT, R36, 0x8, PT ;  /* 0x000000082400780c */ /* 0x000fe20003fc2270 */
[----:B------:R-:W-:Y:S01]  /*1900*/  @P5 IMAD.MOV.U32 R36, RZ, RZ, R14 ;  /* 0x000000ffff245224 */ /* 0x000fe200078e000e */
[----:B------:R-:W-:Y:S01]  /*1910*/  LOP3.LUT R26, R26, 0x1f, RZ, 0xc0, !PT ;  /* 0x0000001f1a1a7812 */ /* 0x000fe200078ec0ff */
[----:B------:R-:W-:Y:S02]  /*1920*/  @P4 IMAD.MOV.U32 R36, RZ, RZ, R15 ;  /* 0x000000ffff244224 */ /* 0x000fe400078e000f */
[----:B------:R-:W-:Y:S01]  /*1930*/  @P3 IMAD.MOV.U32 R36, RZ, RZ, R16 ;  /* 0x000000ffff243224 */ /* 0x000fe200078e0010 */
[----:B------:R-:W-:Y:S01]  /*1940*/  @P2 MOV R36, R17 ;  /* 0x0000001100242202 */ /* 0x000fe20000000f00 */
[----:B------:R-:W-:Y:S01]  /*1950*/  @P1 IMAD.MOV.U32 R36, RZ, RZ, R18 ;  /* 0x000000ffff241224 */ /* 0x000fe200078e0012 */
[----:B------:R-:W-:Y:S01]  /*1960*/  SHF.L.W.U32.HI R38, R27, R26, R38 ;  /* 0x0000001a1b267219 */ /* 0x000fe20000010e26 */
[----:B------:R-:W-:-:S04]  /*1970*/  @P0 IMAD.MOV.U32 R36, RZ, RZ, R19 ;  /* 0x000000ffff240224 */ /* 0x000fc800078e0013 */
[----:B------:R-:W-:-:S05]  /*1980*/  @P6 IMAD.MOV.U32 R36, RZ, RZ, R35 ;  /* 0x000000ffff246224 */ /* 0x000fca00078e0023 */
[----:B------:R-:W-:-:S07]  /*1990*/  SHF.L.W.U32.HI R27, R36, R26, R27 ;  /* 0x0000001a241b7219 */ /* 0x000fce0000010e1b */
.L_x_17:
[----:B------:R-:W-:Y:S05]  /*19a0*/  BSYNC.RECONVERGENT B1 ;  /* 0x0000000000017941 */ /* 0x000fea0003800200 */
.L_x_16:
[C---:B------:R-:W-:Y:S01]  /*19b0*/  SHF.L.W.U32.HI R40, R27.reuse, 0x2, R38 ;  /* 0x000000021b287819 */ /* 0x040fe20000010e26 */
[----:B------:R-:W-:Y:S01]  /*19c0*/  IMAD.SHL.U32 R27, R27, 0x4, RZ ;  /* 0x000000041b1b7824 */ /* 0x000fe200078e00ff */
[----:B------:R-:W-:Y:S01]  /*19d0*/  UMOV UR4, 0x54442d19 ;  /* 0x54442d1900047882 */ /* 0x000fe20000000000 */
[----:B------:R-:W-:Y:S01]  /*19e0*/  UMOV UR5, 0x3bf921fb ;  /* 0x3bf921fb00057882 */ /* 0x000fe20000000000 */
[----:B------:R-:W-:Y:S02]  /*19f0*/  SHF.R.S32.HI R35, RZ, 0x1f, R40 ;  /* 0x0000001fff237819 */ /* 0x000fe40000011428 */
[----:B------:R-:W-:Y:S02]  /*1a00*/  ISETP.GE.AND P0, PT, R13, RZ, PT ;  /* 0x000000ff0d00720c */ /* 0x000fe40003f06270 */
[C---:B------:R-:W-:Y:S02]  /*1a10*/  LOP3.LUT R26, R35.reuse, R27, RZ, 0x3c, !PT ;  /* 0x0000001b231a7212 */ /* 0x040fe400078e3cff */
[----:B------:R-:W-:-:S02]  /*1a20*/  LOP3.LUT R27, R35, R40, RZ, 0x3c, !PT ;  /* 0x00000028231b7212 */ /* 0x000fc400078e3cff */
[----:B------:R-:W-:-:S04]  /*1a30*/  SHF.R.U32.HI R35, RZ, 0x1e, R38 ;  /* 0x0000001eff237819 */ /* 0x000fc80000011626 */
[----:B------:R-:W0:Y:S01]  /*1a40*/  I2F.F64.S64 R26, R26 ;  /* 0x0000001a001a7312 */ /* 0x000e220000301c00 */
[C---:B------:R-:W-:Y:S02]  /*1a50*/  LEA.HI R38, R40.reuse, R35, RZ, 0x1 ;  /* 0x0000002328267211 */ /* 0x040fe400078f08ff */
[----:B------:R-:W-:-:S03]  /*1a60*/  LOP3.LUT R40, R40, R13, RZ, 0x3c, !PT ;  /* 0x0000000d28287212 */ /* 0x000fc600078e3cff */
[----:B------:R-:W-:Y:S01]  /*1a70*/  IMAD.MOV R35, RZ, RZ, -R38 ;  /* 0x000000ffff237224 */ /* 0x000fe200078e0a26 */
[----:B------:R-:W-:-:S03]  /*1a80*/  ISETP.GE.AND P1, PT, R40, RZ, PT ;  /* 0x000000ff2800720c */ /* 0x000fc60003f26270 */
[----:B------:R-:W-:Y:S01]  /*1a90*/  @!P0 IMAD.MOV.U32 R38, RZ, RZ, R35 ;  /* 0x000000ffff268224 */ /* 0x000fe200078e0023 */
[----:B0-----:R-:W-:-:S10]  /*1aa0*/  DMUL R36, R26, UR4 ;  /* 0x000000041a247c28 */ /* 0x001fd40008000000 */
[----:B------:R-:W0:Y:S02]  /*1ab0*/  F2F.F32.F64 R36, R36 ;  /* 0x0000002400247310 */ /* 0x000e240000301000 */
[----:B0-----:R-:W-:Y:S01]  /*1ac0*/  FSEL R27, -R36, R36, !P1 ;  /* 0x00000024241b7208 */ /* 0x001fe20004800100 */
[----:B------:R-:W-:Y:S06]  /*1ad0*/  BRA `(.L_x_13) ;  /* 0x0000000000087947 */ /* 0x000fec0003800000 */
.L_x_14:
[----:B------:R-:W-:Y:S01]  /*1ae0*/  FMUL R27, RZ, R13 ;  /* 0x0000000dff1b7220 */ /* 0x000fe20000400000 */
[----:B------:R-:W-:-:S07]  /*1af0*/  IMAD.MOV.U32 R38, RZ, RZ, RZ ;  /* 0x000000ffff267224 */ /* 0x000fce00078e00ff */
.L_x_13:
[----:B------:R-:W-:Y:S05]  /*1b00*/  BSYNC.RECONVERGENT B0 ;  /* 0x0000000000007941 */ /* 0x000fea0003800200 */
.L_x_12:
[C---:B------:R-:W-:Y:S01]  /*1b10*/  LOP3.LUT R26, R38.reuse, 0x1, RZ, 0xc0, !PT ;  /* 0x00000001261a7812 */ /* 0x040fe200078ec0ff */
[----:B------:R-:W-:Y:S01]  /*1b20*/  IMAD.MOV.U32 R35, RZ, RZ, 0x37cbac00 ;  /* 0x37cbac00ff237424 */ /* 0x000fe200078e00ff */
[----:B------:R-:W-:Y:S01]  /*1b30*/  MOV R37, 0x3d2aaabb ;  /* 0x3d2aaabb00257802 */ /* 0x000fe20000000f00 */
[----:B------:R-:W-:Y:S01]  /*1b40*/  VIADD R36, R38, 0x1 ;  /* 0x0000000126247836 */ /* 0x000fe20000000000 */
[----:B------:R-:W-:Y:S01]  /*1b50*/  ISETP.NE.U32.AND P0, PT, R26, 0x1, PT ;  /* 0x000000011a00780c */ /* 0x000fe20003f05070 */
[----:B------:R-:W-:Y:S01]  /*1b60*/  FMUL R26, R27, R27 ;  /* 0x0000001b1b1a7220 */ /* 0x000fe20000400000 */
[----:B------:R-:W-:Y:S01]  /*1b70*/  IMAD.MOV.U32 R39, RZ, RZ, 0x3effffff ;  /* 0x3effffffff277424 */ /* 0x000fe200078e00ff */
[----:B------:R-:W-:Y:S01]  /*1b80*/  ISETP.NE.AND P2, PT, R9, RZ, PT ;  /* 0x000000ff0900720c */ /* 0x000fe20003f45270 */
[----:B------:R-:W-:Y:S01]  /*1b90*/  BSSY.RECONVERGENT B0, `(.L_x_18) ;  /* 0x0000065000007945 */ /* 0x000fe20003800200 */
[----:B------:R-:W-:Y:S01]  /*1ba0*/  FFMA R35, R26, R35, -0.0013887860113754868507 ;  /* 0xbab607ed1a237423 */ /* 0x000fe20000000023 */
[----:B------:R-:W-:Y:S01]  /*1bb0*/  LOP3.LUT P1, RZ, R36, 0x2, RZ, 0xc0, !PT ;  /* 0x0000000224ff7812 */ /* 0x000fe2000782c0ff */
[----:B------:R-:W-:Y:S01]  /*1bc0*/  FMUL R36, R4, 0.63661974668502807617 ;  /* 0x3f22f98304247820 */ /* 0x000fe20000400000 */
[----:B------:R-:W-:-:S02]  /*1bd0*/  FSEL R37, R37, 0.0083327032625675201416, P0 ;  /* 0x3c0885e425257808 */ /* 0x000fc40000000000 */
[----:B------:R-:W-:Y:S02]  /*1be0*/  FSEL R35, R35, -0.00019574658654164522886, P0 ;  /* 0xb94d415323237808 */ /* 0x000fe40000000000 */
[----:B------:R-:W-:Y:S01]  /*1bf0*/  FSEL R39, -R39, -0.16666662693023681641, P0 ;  /* 0xbe2aaaa827277808 */ /* 0x000fe20000000100 */
[----:B------:R-:W0:Y:S02]  /*1c00*/  F2I.NTZ R36, R36 ;  /* 0x0000002400247305 */ /* 0x000e240000203100 */
[----:B------:R-:W-:Y:S01]  /*1c10*/  FFMA R37, R26, R35, R37 ;  /* 0x000000231a257223 */ /* 0x000fe20000000025 */
[----:B------:R-:W-:Y:S02]  /*1c20*/  FSEL R35, R27, 1, !P0 ;  /* 0x3f8000001b237808 */ /* 0x000fe40004000000 */
[----:B------:R-:W-:Y:S01]  /*1c30*/  FSETP.GE.AND P0, PT, |R4|, 105615, PT ;  /* 0x47ce47800400780b */ /* 0x000fe20003f06200 */
[----:B------:R-:W-:Y:S01]  /*1c40*/  FFMA R37, R26, R37, R39 ;  /* 0x000000251a257223 */ /* 0x000fe20000000027 */
[----:B------:R-:W-:-:S02]  /*1c50*/  IMAD.MOV.U32 R39, RZ, RZ, R5 ;  /* 0x000000ffff277224 */ /* 0x000fc400078e0005 */
[----:B------:R-:W-:-:S04]  /*1c60*/  FFMA R26, R26, R35, RZ ;  /* 0x000000231a1a7223 */ /* 0x000fc800000000ff */
[----:B------:R-:W-:Y:S01]  /*1c70*/  FFMA R35, R26, R37, R35 ;  /* 0x000000251a237223 */ /* 0x000fe20000000023 */
[----:B0-----:R-:W-:-:S03]  /*1c80*/  SEL R38, R36, RZ, !P0 ;  /* 0x000000ff24267207 */ /* 0x001fc60004000000 */
[----:B------:R-:W-:Y:S01]  /*1c90*/  @P1 FADD R35, RZ, -R35 ;  /* 0x80000023ff231221 */ /* 0x000fe20000000000 */
[----:B------:R-:W-:Y:S06]  /*1ca0*/  @P2 BRA `(.L_x_19) ;  /* 0x00000004004c2947 */ /* 0x000fec0003800000 */
[----:B------:R-:W-:Y:S01]  /*1cb0*/  IMAD.MOV.U32 R39, RZ, RZ, RZ ;  /* 0x000000ffff277224 */ /* 0x000fe200078e00ff */
[----:B------:R-:W-:Y:S01]  /*1cc0*/  UMOV UR4, URZ ;  /* 0x000000ff00047c82 */ /* 0x000fe20008000000 */
[----:B------:R-:W-:-:S07]  /*1cd0*/  IMAD.MOV.U32 R41, RZ, RZ, RZ ;  /* 0x000000ffff297224 */ /* 0x000fce00078e00ff */
.L_x_20:
[----:B------:R-:W0:Y:S02]  /*1ce0*/  LDC.64 R26, c[0x4][RZ] ;  /* 0x01000000ff1a7b82 */ /* 0x000e240000000a00 */
[----:B0-----:R-:W-:-:S05]  /*1cf0*/  IMAD.WIDE.U32 R36, R41, 0x4, R26 ;  /* 0x0000000429247825 */ /* 0x001fca00078e001a */
[----:B------:R-:W2:Y:S02]  /*1d00*/  LDG.E.CONSTANT R26, desc[UR6][R36.64] ;  /* 0x00000006241a7981 */ /* 0x000ea4000c1e9900 */
[----:B--2---:R-:W-:-:S03]  /*1d10*/  IMAD.WIDE.U32 R26, R26, R7, RZ ;  /* 0x000000071a1a7225 */ /* 0x004fc600078e00ff */
[----:B------:R-:W-:Y:S01]  /*1d20*/  IADD3 R38, P0, PT, R26, R39, RZ ;  /* 0x000000271a267210 */ /* 0x000fe20007f1e0ff */
[C---:B------:R-:W-:Y:S01]  /*1d30*/  IMAD.SHL.U32 R26, R41.reuse, 0x4, RZ ;  /* 0x00000004291a7824 */ /* 0x040fe200078e00ff */
[----:B------:R-:W-:Y:S02]  /*1d40*/  IADD3 R41, PT, PT, R41, 0x1, RZ ;  /* 0x0000000129297810 */ /* 0x000fe40007ffe0ff */
        /* <DEDUP_REMOVED lines=27> */
[----:B------:R-:W-:-:S03]  /*1f00*/  ISETP.EQ.AND P2, PT, R36, -0x4, PT ;  /* 0xfffffffc2400780c */ /* 0x000fc60003f42270 */
[----:B------:R-:W-:Y:S01]  /*1f10*/  @P1 IMAD.MOV.U32 R26, RZ, RZ, R14 ;  /* 0x000000ffff1a1224 */ /* 0x000fe200078e000e */
[C---:B------:R-:W-:Y:S01]  /*1f20*/  ISETP.EQ.AND P1, PT, R36.reuse, RZ, PT ;  /* 0x000000ff2400720c */ /* 0x040fe20003f22270 */
[--C-:B------:R-:W-:Y:S01]  /*1f30*/  @P0 IMAD.MOV.U32 R26, RZ, RZ, R15.reuse ;  /* 0x000000ffff1a0224 */ /* 0x100fe200078e000f */
[----:B------:R-:W-:Y:S01]  /*1f40*/  @P0 MOV R27, R14 ;  /* 0x0000000e001b0202 */ /* 0x000fe20000000f00 */
[----:B------:R-:W-:Y:S01]  /*1f50*/  @P5 IMAD.MOV.U32 R27, RZ, RZ, R15 ;  /* 0x000000ffff1b5224 */ /* 0x000fe200078e000f */
[----:B------:R-:W-:Y:S01]  /*1f60*/  ISETP.EQ.AND P0, PT, R36, 0x4, PT ;  /* 0x000000042400780c */ /* 0x000fe20003f02270 */
[--C-:B------:R-:W-:Y:S02]  /*1f70*/  @P5 IMAD.MOV.U32 R26, RZ, RZ, R16.reuse ;  /* 0x000000ffff1a5224 */ /* 0x100fe400078e0010 */
[----:B------:R-:W-:Y:S02]  /*1f80*/  @P4 IMAD.MOV.U32 R27, RZ, RZ, R16 ;  /* 0x000000ffff1b4224 */ /* 0x000fe400078e0010 */
[----:B------:R-:W-:-:S02]  /*1f90*/  @P4 IMAD.MOV.U32 R26, RZ, RZ, R17 ;  /* 0x000000ffff1a4224 */ /* 0x000fc400078e0011 */
[----:B------:R-:W-:Y:S02]  /*1fa0*/  @P3 IMAD.MOV.U32 R27, RZ, RZ, R17 ;  /* 0x000000ffff1b3224 */ /* 0x000fe400078e0011 */
[--C-:B------:R-:W-:Y:S02]  /*1fb0*/  @P3 IMAD.MOV.U32 R26, RZ, RZ, R18.reuse ;  /* 0x000000ffff1a3224 */ /* 0x100fe400078e0012 */
[----:B------:R-:W-:Y:S01]  /*1fc0*/  @P2 IMAD.MOV.U32 R27, RZ, RZ, R18 ;  /* 0x000000ffff1b2224 */ /* 0x000fe200078e0012 */
[----:B------:R-:W-:Y:S01]  /*1fd0*/  @P1 MOV R27, R19 ;  /* 0x00000013001b1202 */ /* 0x000fe20000000f00 */
[----:B------:R-:W-:Y:S02]  /*1fe0*/  @P2 IMAD.MOV.U32 R26, RZ, RZ, R19 ;  /* 0x000000ffff1a2224 */ /* 0x000fe400078e0013 */
[--C-:B------:R-:W-:Y:S02]  /*1ff0*/  @P1 IMAD.MOV.U32 R26, RZ, RZ, R39.reuse ;  /* 0x000000ffff1a1224 */ /* 0x100fe400078e0027 */
[----:B------:R-:W-:Y:S01]  /*2000*/  @P0 IMAD.MOV.U32 R27, RZ, RZ, R39 ;  /* 0x000000ffff1b0224 */ /* 0x000fe200078e0027 */
[----:B------:R-:W-:Y:S06]  /*2010*/  @!P6 BRA `(.L_x_22) ;  /* 0x000000000028e947 */ /* 0x000fec0003800000 */
[----:B------:R-:W-:Y:S01]  /*2020*/  ISETP.EQ.AND P6, PT, R36, 0x8, PT ;  /* 0x000000082400780c */ /* 0x000fe20003fc2270 */
[----:B------:R-:W-:Y:S01]  /*2030*/  @P5 IMAD.MOV.U32 R36, RZ, RZ, R14 ;  /* 0x000000ffff245224 */ /* 0x000fe200078e000e */
[----:B------:R-:W-:Y:S01]  /*2040*/  SHF.L.W.U32.HI R26, R27, R8, R26 ;  /* 0x000000081b1a7219 */ /* 0x000fe20000010e1a */
[----:B------:R-:W-:Y:S02]  /*2050*/  @P4 IMAD.MOV.U32 R36, RZ, RZ, R15 ;  /* 0x000000ffff244224 */ /* 0x000fe400078e000f */
[----:B------:R-:W-:Y:S02]  /*2060*/  @P3 IMAD.MOV.U32 R36, RZ, RZ, R16 ;  /* 0x000000ffff243224 */ /* 0x000fe400078e0010 */
[----:B------:R-:W-:Y:S02]  /*2070*/  @P2 IMAD.MOV.U32 R36, RZ, RZ, R17 ;  /* 0x000000ffff242224 */ /* 0x000fe400078e0011 */
[----:B------:R-:W-:Y:S02]  /*2080*/  @P1 IMAD.MOV.U32 R36, RZ, RZ, R18 ;  /* 0x000000ffff241224 */ /* 0x000fe400078e0012 */
[----:B------:R-:W-:-:S02]  /*2090*/  @P0 IMAD.MOV.U32 R36, RZ, RZ, R19 ;  /* 0x000000ffff240224 */ /* 0x000fc400078e0013 */
[----:B------:R-:W-:-:S04]  /*20a0*/  @P6 MOV R36, R39 ;  /* 0x0000002700246202 */ /* 0x000fc80000000f00 */
[----:B------:R-:W-:-:S07]  /*20b0*/  SHF.L.W.U32.HI R27, R36, R8, R27 ;  /* 0x00000008241b7219 */ /* 0x000fce0000010e1b */
.L_x_22:
[----:B------:R-:W-:Y:S05]  /*20c0*/  BSYNC.RECONVERGENT B1 ;  /* 0x0000000000017941 */ /* 0x000fea0003800200 */
.L_x_21:
[--C-:B------:R-:W-:Y:S01]  /*20d0*/  SHF.L.W.U32.HI R37, R27, 0x2, R26.reuse ;  /* 0x000000021b257819 */ /* 0x100fe20000010e1a */
[----:B------:R-:W-:Y:S01]  /*20e0*/  UMOV UR4, 0x54442d19 ;  /* 0x54442d1900047882 */ /* 0x000fe20000000000 */
[----:B------:R-:W-:Y:S01]  /*20f0*/  SHF.R.U32.HI R26, RZ, 0x1e, R26 ;  /* 0x0000001eff1a7819 */ /* 0x000fe2000001161a */
[----:B------:R-:W-:Y:S01]  /*2100*/  UMOV UR5, 0x3bf921fb ;  /* 0x3bf921fb00057882 */ /* 0x000fe20000000000 */
[----:B------:R-:W-:Y:S02]  /*2110*/  LOP3.LUT R36, R37, R4, RZ, 0x3c, !PT ;  /* 0x0000000425247212 */ /* 0x000fe400078e3cff */
[----:B------:R-:W-:Y:S02]  /*2120*/  SHF.R.S32.HI R39, RZ, 0x1f, R37 ;  /* 0x0000001fff277819 */ /* 0x000fe40000011425 */
[----:B------:R-:W-:Y:S01]  /*2130*/  ISETP.GE.AND P0, PT, R36, RZ, PT ;  /* 0x000000ff2400720c */ /* 0x000fe20003f06270 */
[----:B------:R-:W-:Y:S01]  /*2140*/  IMAD.SHL.U32 R36, R27, 0x4, RZ ;  /* 0x000000041b247824 */ /* 0x000fe200078e00ff */
[----:B------:R-:W-:-:S02]  /*2150*/  LEA.HI R38, R37, R26, RZ, 0x1 ;  /* 0x0000001a25267211 */ /* 0x000fc400078f08ff */
[C---:B------:R-:W-:Y:S02]  /*2160*/  LOP3.LUT R27, R39.reuse, R37, RZ, 0x3c, !PT ;  /* 0x00000025271b7212 */ /* 0x040fe400078e3cff */
[----:B------:R-:W-:Y:S02]  /*2170*/  LOP3.LUT R26, R39, R36, RZ, 0x3c, !PT ;  /* 0x00000024271a7212 */ /* 0x000fe400078e3cff */
[----:B------:R-:W-:-:S04]  /*2180*/  ISETP.GE.AND P1, PT, R4, RZ, PT ;  /* 0x000000ff0400720c */ /* 0x000fc80003f26270 */
[----:B------:R-:W0:Y:S09]  /*2190*/  I2F.F64.S64 R26, R26 ;  /* 0x0000001a001a7312 */ /* 0x000e320000301c00 */
[----:B------:R-:W-:Y:S01]  /*21a0*/  @!P1 IMAD.MOV R38, RZ, RZ, -R38 ;  /* 0x000000ffff269224 */ /* 0x000fe200078e0a26 */
[----:B0-----:R-:W-:-:S10]  /*21b0*/  DMUL R36, R26, UR4 ;  /* 0x000000041a247c28 */ /* 0x001fd40008000000 */
[----:B------:R-:W0:Y:S02]  /*21c0*/  F2F.F32.F64 R36, R36 ;  /* 0x0000002400247310 */ /* 0x000e240000301000 */
[----:B0-----:R-:W-:-:S07]  /*21d0*/  FSEL R39, -R36, R36, !P0 ;  /* 0x0000002424277208 */ /* 0x001fce0004000100 */
.L_x_19:
[----:B------:R-:W-:Y:S05]  /*21e0*/  BSYNC.RECONVERGENT B0 ;  /* 0x0000000000007941 */ /* 0x000fea0003800200 */
.L_x_18:
[----:B------:R-:W-:Y:S01]  /*21f0*/  LOP3.LUT R26, R38, 0x1, RZ, 0xc0, !PT ;  /* 0x00000001261a7812 */ /* 0x000fe200078ec0ff */
[----:B------:R-:W-:Y:S01]  /*2200*/  FMUL R27, R39, R39 ;  /* 0x00000027271b7220 */ /* 0x000fe20000400000 */
[----:B------:R-:W-:Y:S01]  /*2210*/  IMAD.MOV.U32 R36, RZ, RZ, 0x3d2aaabb ;  /* 0x3d2aaabbff247424 */ /* 0x000fe200078e00ff */
[----:B------:R-:W-:Y:S01]  /*2220*/  ISETP.NE.AND P2, PT, R34, RZ, PT ;  /* 0x000000ff2200720c */ /* 0x000fe20003f45270 */
[----:B------:R-:W-:Y:S01]  /*2230*/  VIADD R38, R38, 0x1 ;  /* 0x0000000126267836 */ /* 0x000fe20000000000 */
[----:B------:R-:W-:Y:S01]  /*2240*/  ISETP.NE.U32.AND P0, PT, R26, 0x1, PT ;  /* 0x000000011a00780c */ /* 0x000fe20003f05070 */
[----:B------:R-:W-:Y:S02]  /*2250*/  IMAD.MOV.U32 R26, RZ, RZ, 0x37cbac00 ;  /* 0x37cbac00ff1a7424 */ /* 0x000fe400078e00ff */
[----:B------:R-:W-:Y:S01]  /*2260*/  IMAD.MOV.U32 R37, RZ, RZ, 0x3effffff ;  /* 0x3effffffff257424 */ /* 0x000fe200078e00ff */
[----:B------:R-:W-:Y:S01]  /*2270*/  FSEL R34, R36, 0.0083327032625675201416, P0 ;  /* 0x3c0885e424227808 */ /* 0x000fe20000000000 */
[----:B------:R-:W-:Y:S01]  /*2280*/  FFMA R26, R27, R26, -0.0013887860113754868507 ;  /* 0xbab607ed1b1a7423 */ /* 0x000fe2000000001a */
[----:B------:R-:W-:-:S02]  /*2290*/  LOP3.LUT P1, RZ, R38, 0x2, RZ, 0xc0, !PT ;  /* 0x0000000226ff7812 */ /* 0x000fc4000782c0ff */
[----:B------:R-:W-:Y:S02]  /*22a0*/  FSEL R38, -R37, -0.16666662693023681641, P0 ;  /* 0xbe2aaaa825267808 */ /* 0x000fe40000000100 */
[----:B------:R-:W-:-:S05]  /*22b0*/  FSEL R26, R26, -0.00019574658654164522886, P0 ;  /* 0xb94d41531a1a7808 */ /* 0x000fca0000000000 */
[----:B------:R-:W-:Y:S01]  /*22c0*/  FFMA R34, R27, R26, R34 ;  /* 0x0000001a1b227223 */ /* 0x000fe20000000022 */
[----:B------:R-:W-:-:S03]  /*22d0*/  FSEL R26, R39, 1, !P0 ;  /* 0x3f800000271a7808 */ /* 0x000fc60004000000 */
[C---:B------:R-:W-:Y:S02]  /*22e0*/  FFMA R34, R27.reuse, R34, R38 ;  /* 0x000000221b227223 */ /* 0x040fe40000000026 */
[----:B------:R-:W-:-:S04]  /*22f0*/  FFMA R27, R27, R26, RZ ;  /* 0x0000001a1b1b7223 */ /* 0x000fc800000000ff */
[----:B------:R-:W-:-:S04]  /*2300*/  FFMA R26, R27, R34, R26 ;  /* 0x000000221b1a7223 */ /* 0x000fc8000000001a */
[----:B------:R-:W-:-:S04]  /*2310*/  @P1 FADD R26, RZ, -R26 ;  /* 0x8000001aff1a1221 */ /* 0x000fc80000000000 */
[----:B------:R-:W-:Y:S01]  /*2320*/  FMUL R38, R35, R26 ;  /* 0x0000001a23267220 */ /* 0x000fe20000400000 */
        /* <DEDUP_REMOVED lines=8> */
.L_x_25:
        /* <DEDUP_REMOVED lines=18> */
[--C-:B------:R-:W-:Y:S02]  /*24d0*/  @P2 IMAD.MOV.U32 R16, RZ, RZ, R34.reuse ;  /* 0x000000ffff102224 */ /* 0x100fe400078e0022 */
[----:B------:R-:W-:-:S08]  /*24e0*/  @P1 IMAD.MOV.U32 R17, RZ, RZ, R34 ;  /* 0x000000ffff111224 */ /* 0x000fd000078e0022 */
[----:B------:R-:W-:Y:S01]  /*24f0*/  @P4 MOV R19, R34 ;  /* 0x0000002200134202 */ /* 0x000fe20000000f00 */
        /* <DEDUP_REMOVED lines=13> */
[--C-:B------:R-:W-:Y:S01]  /*25d0*/  @P0 IMAD.MOV.U32 R26, RZ, RZ, R14.reuse ;  /* 0x000000ffff1a0224 */ /* 0x100fe200078e000e */
[C---:B------:R-:W-:Y:S01]  /*25e0*/  ISETP.EQ.AND P0, PT, R28.reuse, 0x4, PT ;  /* 0x000000041c00780c */ /* 0x040fe20003f02270 */
[--C-:B------:R-:W-:Y:S02]  /*25f0*/  @P1 IMAD.MOV.U32 R26, RZ, RZ, R15.reuse ;  /* 0x000000ffff1a1224 */ /* 0x100fe400078e000f */
[----:B------:R-:W-:Y:S01]  /*2600*/  @P1 IMAD.MOV.U32 R27, RZ, RZ, R14 ;  /* 0x000000ffff1b1224 */ /* 0x000fe200078e000e */
[----:B------:R-:W-:Y:S01]  /*2610*/  ISETP.EQ.AND P1, PT, R28, RZ, PT ;  /* 0x000000ff1c00720c */ /* 0x000fe20003f22270 */
[----:B------:R-:W-:Y:S01]  /*2620*/  @P5 IMAD.MOV.U32 R27, RZ, RZ, R15 ;  /* 0x000000ffff1b5224 */ /* 0x000fe200078e000f */
[----:B------:R-:W-:Y:S01]  /*2630*/  @P4 MOV R27, R16 ;  /* 0x00000010001b4202 */ /* 0x000fe20000000f00 */
[----:B------:R-:W-:Y:S02]  /*2640*/  @P5 IMAD.MOV.U32 R26, RZ, RZ, R16 ;  /* 0x000000ffff1a5224 */ /* 0x000fe400078e0010 */
[----:B------:R-:W-:-:S02]  /*2650*/  @P4 IMAD.MOV.U32 R26, RZ, RZ, R17 ;  /* 0x000000ffff1a4224 */ /* 0x000fc400078e0011 */
        /* <DEDUP_REMOVED lines=8> */
[----:B------:R-:W-:Y:S02]  /*26e0*/  ISETP.EQ.AND P6, PT, R28, 0x8, PT ;  /* 0x000000081c00780c */ /* 0x000fe40003fc2270 */
[----:B------:R-:W-:Y:S01]  /*26f0*/  @P5 MOV R28, R14 ;  /* 0x0000000e001c5202 */ /* 0x000fe20000000f00 */
[----:B------:R-:W-:Y:S01]  /*2700*/  @P4 IMAD.MOV.U32 R28, RZ, RZ, R15 ;  /* 0x000000ffff1c4224 */ /* 0x000fe200078e000f */
[----:B------:R-:W-:Y:S01]  /*2710*/  LOP3.LUT R29, R29, 0x1f, RZ, 0xc0, !PT ;  /* 0x0000001f1d1d7812 */ /* 0x000fe200078ec0ff */
[----:B------:R-:W-:Y:S02]  /*2720*/  @P3 IMAD.MOV.U32 R28, RZ, RZ, R16 ;  /* 0x000000ffff1c3224 */ /* 0x000fe400078e0010 */
[----:B------:R-:W-:Y:S01]  /*2730*/  @P2 IMAD.MOV.U32 R28, RZ, RZ, R17 ;  /* 0x000000ffff1c2224 */ /* 0x000fe200078e0011 */
[----:B------:R-:W-:Y:S01]  /*2740*/  SHF.L.W.U32.HI R26, R27, R29, R26 ;  /* 0x0000001d1b1a7219 */ /* 0x000fe20000010e1a */
[----:B------:R-:W-:Y:S02]  /*2750*/  @P1 IMAD.MOV.U32 R28, RZ, RZ, R18 ;  /* 0x000000ffff1c1224 */ /* 0x000fe400078e0012 */
[----:B------:R-:W-:-:S02]  /*2760*/  @P0 IMAD.MOV.U32 R28, RZ, RZ, R19 ;  /* 0x000000ffff1c0224 */ /* 0x000fc400078e0013 */
[----:B------:R-:W-:-:S05]  /*2770*/  @P6 IMAD.MOV.U32 R28, RZ, RZ, R35 ;  /* 0x000000ffff1c6224 */ /* 0x000fca00078e0023 */
[----:B------:R-:W-:-:S07]  /*2780*/  SHF.L.W.U32.HI R27, R28, R29, R27 ;  /* 0x0000001d1c1b7219 */ /* 0x000fce0000010e1b */
.L_x_26:
[C-C-:B------:R-:W-:Y:S01]  /*2790*/  SHF.L.W.U32.HI R35, R27.reuse, 0x2, R26.reuse ;  /* 0x000000021b237819 */ /* 0x140fe20000010e1a */
[----:B------:R-:W-:Y:S01]  /*27a0*/  IMAD.SHL.U32 R28, R27, 0x4, RZ ;  /* 0x000000041b1c7824 */ /* 0x000fe200078e00ff */
[----:B------:R-:W-:Y:S01]  /*27b0*/  SHF.R.U32.HI R26, RZ, 0x1e, R26 ;  /* 0x0000001eff1a7819 */ /* 0x000fe2000001161a */
[----:B------:R-:W-:Y:S01]  /*27c0*/  UMOV UR4, 0x54442d19 ;  /* 0x54442d1900047882 */ /* 0x000fe20000000000 */
[----:B------:R-:W-:Y:S01]  /*27d0*/  SHF.R.S32.HI R34, RZ, 0x1f, R35 ;  /* 0x0000001fff227819 */ /* 0x000fe20000011423 */
[----:B------:R-:W-:Y:S01]  /*27e0*/  UMOV UR5, 0x3bf921fb ;  /* 0x3bf921fb00057882 */ /* 0x000fe20000000000 */
[----:B------:R-:W-:Y:S02]  /*27f0*/  LEA.HI R29, R35, R26, RZ, 0x1 ;  /* 0x0000001a231d7211 */ /* 0x000fe400078f08ff */
[C---:B------:R-:W-:Y:S02]  /*2800*/  LOP3.LUT R27, R34.reuse, R35, RZ, 0x3c, !PT ;  /* 0x00000023221b7212 */ /* 0x040fe400078e3cff */
[----:B------:R-:W-:-:S02]  /*2810*/  LOP3.LUT R26, R34, R28, RZ, 0x3c, !PT ;  /* 0x0000001c221a7212 */ /* 0x000fc400078e3cff */
[----:B------:R-:W-:Y:S02]  /*2820*/  ISETP.GE.AND P1, PT, R12, RZ, PT ;  /* 0x000000ff0c00720c */ /* 0x000fe40003f26270 */
[----:B------:R-:W-:Y:S02]  /*2830*/  LOP3.LUT R12, R35, R12, RZ, 0x3c, !PT ;  /* 0x0000000c230c7212 */ /* 0x000fe400078e3cff */
[----:B------:R-:W0:Y:S02]  /*2840*/  I2F.F64.S64 R26, R26 ;  /* 0x0000001a001a7312 */ /* 0x000e240000301c00 */
[----:B------:R-:W-:Y:S01]  /*2850*/  ISETP.GE.AND P0, PT, R12, RZ, PT ;  /* 0x000000ff0c00720c */ /* 0x000fe20003f06270 */
[----:B------:R-:W-:-:S06]  /*2860*/  IMAD.MOV R12, RZ, RZ, -R29 ;  /* 0x000000ffff0c7224 */ /* 0x000fcc00078e0a1d */
[----:B------:R-:W-:Y:S01]  /*2870*/  @!P1 MOV R29, R12 ;  /* 0x0000000c001d9202 */ /* 0x000fe20000000f00 */
[----:B0-----:R-:W-:-:S10]  /*2880*/  DMUL R34, R26, UR4 ;  /* 0x000000041a227c28 */ /* 0x001fd40008000000 */
[----:B------:R-:W0:Y:S02]  /*2890*/  F2F.F32.F64 R34, R34 ;  /* 0x0000002200227310 */ /* 0x000e240000301000 */
[----:B0-----:R-:W-:Y:S01]  /*28a0*/  FSEL R28, -R34, R34, !P0 ;  /* 0x00000022221c7208 */ /* 0x001fe20004000100 */
[----:B------:R-:W-:Y:S06]  /*28b0*/  BRA `(.L_x_23) ;  /* 0x0000000000087947 */ /* 0x000fec0003800000 */
.L_x_24:
[----:B------:R-:W-:Y:S01]  /*28c0*/  FMUL R28, RZ, R12 ;  /* 0x0000000cff1c7220 */ /* 0x000fe20000400000 */
[----:B------:R-:W-:-:S07]  /*28d0*/  IMAD.MOV.U32 R29, RZ, RZ, RZ ;  /* 0x000000ffff1d7224 */ /* 0x000fce00078e00ff */
.L_x_23:
[C---:B------:R-:W-:Y:S01]  /*28e0*/  LOP3.LUT R12, R29.reuse, 0x1, RZ, 0xc0, !PT ;  /* 0x000000011d0c7812 */ /* 0x040fe200078ec0ff */
[----:B------:R-:W-:Y:S01]  /*28f0*/  FMUL R27, R28, R28 ;  /* 0x0000001c1c1b7220 */ /* 0x000fe20000400000 */
[----:B------:R-:W-:Y:S01]  /*2900*/  VIADD R29, R29, 0x1 ;  /* 0x000000011d1d7836 */ /* 0x000fe20000000000 */
[----:B------:R-:W-:Y:S01]  /*2910*/  ISETP.NE.AND P2, PT, R33, RZ, PT ;  /* 0x000000ff2100720c */ /* 0x000fe20003f45270 */
[----:B------:R-:W-:Y:S01]  /*2920*/  BSSY.RECONVERGENT B0, `(.L_x_27) ;  /* 0x000006c000007945 */ /* 0x000fe20003800200 */
[----:B------:R-:W-:Y:S01]  /*2930*/  ISETP.NE.U32.AND P0, PT, R12, 0x1, PT ;  /* 0x000000010c00780c */ /* 0x000fe20003f05070 */
[----:B------:R-:W-:Y:S01]  /*2940*/  IMAD.MOV.U32 R12, RZ, RZ, 0x37cbac00 ;  /* 0x37cbac00ff0c7424 */ /* 0x000fe200078e00ff */
[----:B------:R-:W-:Y:S02]  /*2950*/  LOP3.LUT P1, RZ, R29, 0x2, RZ, 0xc0, !PT ;  /* 0x000000021dff7812 */ /* 0x000fe4000782c0ff */
[----:B------:R-:W-:Y:S01]  /*2960*/  FSEL R29, R36, 0.0083327032625675201416, P0 ;  /* 0x3c0885e4241d7808 */ /* 0x000fe20000000000 */
[----:B------:R-:W-:Y:S01]  /*2970*/  FFMA R26, R27, R12, -0.0013887860113754868507 ;  /* 0xbab607ed1b1a7423 */ /* 0x000fe2000000000c */
[----:B------:R-:W-:-:S04]  /*2980*/  FSEL R28, R28, 1, !P0 ;  /* 0x3f8000001c1c7808 */ /* 0x000fc80004000000 */
[----:B------:R-:W-:-:S05]  /*2990*/  FSEL R26, R26, -0.00019574658654164522886, P0 ;  /* 0xb94d41531a1a7808 */ /* 0x000fca0000000000 */
[----:B------:R-:W-:Y:S01]  /*29a0*/  FFMA R26, R27, R26, R29 ;  /* 0x0000001a1b1a7223 */ /* 0x000fe2000000001d */
[----:B------:R-:W-:-:S05]  /*29b0*/  FSEL R29, -R37, -0.16666662693023681641, P0 ;  /* 0xbe2aaaa8251d7808 */ /* 0x000fca0000000100 */
[C---:B------:R-:W-:Y:S01]  /*29c0*/  FFMA R26, R27.reuse, R26, R29 ;  /* 0x0000001a1b1a7223 */ /* 0x040fe2000000001d */
[----:B------:R-:W-:-:S04]  /*29d0*/  FFMA R27, R27, R28, RZ ;  /* 0x0000001c1b1b7223 */ /* 0x000fc800000000ff */
[----:B------:R-:W-:-:S04]  /*29e0*/  FFMA R27, R27, R26, R28 ;  /* 0x0000001a1b1b7223 */ /* 0x000fc8000000001c */
[----:B------:R-:W-:-:S04]  /*29f0*/  @P1 FADD R27, RZ, -R27 ;  /* 0x8000001bff1b1221 */ /* 0x000fc80000000000 */
[----:B------:R-:W-:Y:S01]  /*2a00*/  FADD R38, R38, -R27 ;  /* 0x8000001b26267221 */ /* 0x000fe20000000000 */
        /* <DEDUP_REMOVED lines=8> */
.L_x_30:
[----:B------:R-:W0:Y:S02]  /*2a90*/  LDC.64 R26, c[0x4][RZ] ;  /* 0x01000000ff1a7b82 */ /* 0x000e240000000a00 */
[----:B0-----:R-:W-:-:S05]  /*2aa0*/  IMAD.WIDE.U32 R28, R35, 0x4, R26 ;  /* 0x00000004231c7825 */ /* 0x001fca00078e001a */
[----:B------:R-:W2:Y:S02]  /*2ab0*/  LDG.E.CONSTANT R26, desc[UR6][R28.64] ;  /* 0x000000061c1a7981 */ /* 0x000ea4000c1e9900 */
[----:B--2---:R-:W-:-:S03]  /*2ac0*/  IMAD.WIDE.U32 R26, R26, R39, RZ ;  /* 0x000000271a1a7225 */ /* 0x004fc600078e00ff */
[----:B------:R-:W-:Y:S01]  /*2ad0*/  IADD3 R30, P0, PT, R26, R33, RZ ;  /* 0x000000211a1e7210 */ /* 0x000fe20007f1e0ff */
[C---:B------:R-:W-:Y:S02]  /*2ae0*/  IMAD.SHL.U32 R26, R35.reuse, 0x4, RZ ;  /* 0x00000004231a7824 */ /* 0x040fe400078e00ff */
[----:B------:R-:W-:Y:S01]  /*2af0*/  VIADD R35, R35, 0x1 ;  /* 0x0000000123237836 */ /* 0x000fe20000000000 */
[----:B------:R-:W-:Y:S02]  /*2b00*/  IADD3.X R33, PT, PT, R27, UR4, RZ, P0, !PT ;  /* 0x000000041b217c10 */ /* 0x000fe400087fe4ff */
[C---:B------:R-:W-:Y:S02]  /*2b10*/  ISETP.EQ.AND P5, PT, R26.reuse, RZ, PT ;  /* 0x000000ff1a00720c */ /* 0x040fe40003fa2270 */
[C---:B------:R-:W-:Y:S02]  /*2b20*/  ISETP.EQ.AND P0, PT, R26.reuse, 0x4, PT ;  /* 0x000000041a00780c */ /* 0x040fe40003f02270 */
[----:B------:R-:W-:-:S02]  /*2b30*/  ISETP.EQ.AND P1, PT, R26, 0x8, PT ;  /* 0x000000081a00780c */ /* 0x000fc40003f22270 */
[C---:B------:R-:W-:Y:S02]  /*2b40*/  ISETP.EQ.AND P2, PT, R26.reuse, 0xc, PT ;  /* 0x0000000c1a00780c */ /* 0x040fe40003f42270 */
[C---:B------:R-:W-:Y:S02]  /*2b50*/  ISETP.EQ.AND P3, PT, R26.reuse, 0x10, PT ;  /* 0x000000101a00780c */ /* 0x040fe40003f62270 */
[----:B------:R-:W-:-:S03]  /*2b60*/  ISETP.EQ.AND P4, PT, R26, 0x14, PT ;  /* 0x000000141a00780c */ /* 0x000fc60003f82270 */
[----:B------:R-:W-:Y:S02]  /*2b70*/  @P5 MOV R14, R30 ;  /* 0x0000001e000e5202 */ /* 0x000fe40000000f00 */
[----:B------:R-:W-:Y:S01]  /*2b80*/  ISETP.NE.AND P5, PT, R35, 0x6, PT ;  /* 0x000000062300780c */ /* 0x000fe20003fa5270 */
[--C-:B------:R-:W-:Y:S02]  /*2b90*/  @P0 IMAD.MOV.U32 R15, RZ, RZ, R30.reuse ;  /* 0x000000ffff0f0224 */ /* 0x100fe400078e001e */
[--C-:B------:R-:W-:Y:S02]  /*2ba0*/  @P1 IMAD.MOV.U32 R16, RZ, RZ, R30.reuse ;  /* 0x000000ffff101224 */ /* 0x100fe400078e001e */
[--C-:B------:R-:W-:Y:S02]  /*2bb0*/  @P2 IMAD.MOV.U32 R17, RZ, RZ, R30.reuse ;  /* 0x000000ffff112224 */ /* 0x100fe400078e001e */
[--C-:B------:R-:W-:Y:S02]  /*2bc0*/  @P3 IMAD.MOV.U32 R18, RZ, RZ, R30.reuse ;  /* 0x000000ffff123224 */ /* 0x100fe400078e001e */
[----:B------:R-:W-:-:S04]  /*2bd0*/  @P4 IMAD.MOV.U32 R19, RZ, RZ, R30 ;  /* 0x000000ffff134224 */ /* 0x000fc800078e001e */
[----:B------:R-:W-:Y:S05]  /*2be0*/  @P5 BRA `(.L_x_30) ;  /* 0xfffffffc00a85947 */ /* 0x000fea000383ffff */
[----:B------:R-:W-:Y:S01]  /*2bf0*/  SHF.R.U32.HI R28, RZ, 0x17, R13 ;  /* 0x00000017ff1c7819 */ /* 0x000fe2000001160d */
[----:B------:R-:W-:Y:S03]  /*2c00*/  BSSY.RECONVERGENT B1, `(.L_x_31) ;  /* 0x0000028000017945 */ /* 0x000fe60003800200 */
        /* <DEDUP_REMOVED lines=11> */
[----:B------:R-:W-:Y:S01]  /*2cc0*/  @P3 IMAD.MOV.U32 R30, RZ, RZ, R14 ;  /* 0x000000ffff1e3224 */ /* 0x000fe200078e000e */
[C---:B------:R-:W-:Y:S01]  /*2cd0*/  ISETP.EQ.AND P3, PT, R29.reuse, -0x4, PT ;  /* 0xfffffffc1d00780c */ /* 0x040fe20003f62270 */
[--C-:B------:R-:W-:Y:S01]  /*2ce0*/  @P4 IMAD.MOV.U32 R30, RZ, RZ, R15.reuse ;  /* 0x000000ffff1e4224 */ /* 0x100fe200078e000f */
[----:B------:R-:W-:Y:S01]  /*2cf0*/  @P4 MOV R26, R14 ;  /* 0x0000000e001a4202 */ /* 0x000fe20000000f00 */
[----:B------:R-:W-:Y:S01]  /*2d00*/  @P0 IMAD.MOV.U32 R26, RZ, RZ, R15 ;  /* 0x000000ffff1a0224 */ /* 0x000fe200078e000f */
[----:B------:R-:W-:Y:S01]  /*2d10*/  ISETP.EQ.AND P4, PT, R29, RZ, PT ;  /* 0x000000ff1d00720c */ /* 0x000fe20003f82270 */
[--C-:B------:R-:W-:Y:S02]  /*2d20*/  @P0 IMAD.MOV.U32 R30, RZ, RZ, R16.reuse ;  /* 0x000000ffff1e0224 */ /* 0x100fe400078e0010 */
[----:B------:R-:W-:Y:S02]  /*2d30*/  @P1 IMAD.MOV.U32 R26, RZ, RZ, R16 ;  /* 0x000000ffff1a1224 */ /* 0x000fe400078e0010 */
[----:B------:R-:W-:-:S02]  /*2d40*/  @P1 IMAD.MOV.U32 R30, RZ, RZ, R17 ;  /* 0x000000ffff1e1224 */ /* 0x000fc400078e0011 */
[----:B------:R-:W-:Y:S02]  /*2d50*/  @P2 IMAD.MOV.U32 R26, RZ, RZ, R17 ;  /* 0x000000ffff1a2224 */ /* 0x000fe400078e0011 */
[--C-:B------:R-:W-:Y:S01]  /*2d60*/  @P2 IMAD.MOV.U32 R30, RZ, RZ, R18.reuse ;  /* 0x000000ffff1e2224 */ /* 0x100fe200078e0012 */
[----:B------:R-:W-:Y:S01]  /*2d70*/  @P3 MOV R30, R19 ;  /* 0x00000013001e3202 */ /* 0x000fe20000000f00 */
[----:B------:R-:W-:Y:S02]  /*2d80*/  @P3 IMAD.MOV.U32 R26, RZ, RZ, R18 ;  /* 0x000000ffff1a3224 */ /* 0x000fe400078e0012 */
[----:B------:R-:W-:Y:S02]  /*2d90*/  @P4 IMAD.MOV.U32 R26, RZ, RZ, R19 ;  /* 0x000000ffff1a4224 */ /* 0x000fe400078e0013 */
[--C-:B------:R-:W-:Y:S02]  /*2da0*/  @P4 IMAD.MOV.U32 R30, RZ, RZ, R33.reuse ;  /* 0x000000ffff1e4224 */ /* 0x100fe400078e0021 */
[----:B------:R-:W-:Y:S01]  /*2db0*/  @P5 IMAD.MOV.U32 R26, RZ, RZ, R33 ;  /* 0x000000ffff1a5224 */ /* 0x000fe200078e0021 */
[----:B------:R-:W-:Y:S06]  /*2dc0*/  @!P6 BRA `(.L_x_32) ;  /* 0x00000000002ce947 */ /* 0x000fec0003800000 */
[----:B------:R-:W-:Y:S01]  /*2dd0*/  @P0 IMAD.MOV.U32 R27, RZ, RZ, R14 ;  /* 0x000000ffff1b0224 */ /* 0x000fe200078e000e */
[----:B------:R-:W-:Y:S01]  /*2de0*/  ISETP.EQ.AND P0, PT, R29, 0x8, PT ;  /* 0x000000081d00780c */ /* 0x000fe20003f02270 */
[----:B------:R-:W-:Y:S01]  /*2df0*/  @P1 IMAD.MOV.U32 R27, RZ, RZ, R15 ;  /* 0x000000ffff1b1224 */ /* 0x000fe200078e000f */
[----:B------:R-:W-:Y:S01]  /*2e00*/  LOP3.LUT R29, R28, 0x1f, RZ, 0xc0, !PT ;  /* 0x0000001f1c1d7812 */ /* 0x000fe200078ec0ff */
[----:B------:R-:W-:Y:S02]  /*2e10*/  @P2 IMAD.MOV.U32 R27, RZ, RZ, R16 ;  /* 0x000000ffff1b2224 */ /* 0x000fe400078e0010 */
[----:B------:R-:W-:Y:S01]  /*2e20*/  @P3 IMAD.MOV.U32 R27, RZ, RZ, R17 ;  /* 0x000000ffff1b3224 */ /* 0x000fe200078e0011 */
[----:B------:R-:W-:Y:S01]  /*2e30*/  SHF.L.W.U32.HI R30, R26, R29, R30 ;  /* 0x0000001d1a1e7219 */ /* 0x000fe20000010e1e */
[----:B------:R-:W-:Y:S01]  /*2e40*/  @P4 IMAD.MOV.U32 R27, RZ, RZ, R18 ;  /* 0x000000ffff1b4224 */ /* 0x000fe200078e0012 */
[----:B------:R-:W-:-:S05]  /*2e50*/  @P5 MOV R27, R19 ;  /* 0x00000013001b5202 */ /* 0x000fca0000000f00 */
[----:B------:R-:W-:-:S05]  /*2e60*/  @P0 IMAD.MOV.U32 R27, RZ, RZ, R33 ;  /* 0x000000ffff1b0224 */ /* 0x000fca00078e0021 */
[----:B------:R-:W-:-:S07]  /*2e70*/  SHF.L.W.U32.HI R26, R27, R29, R26 ;  /* 0x0000001d1b1a7219 */ /* 0x000fce0000010e1a */
.L_x_32:
[----:B------:R-:W-:Y:S05]  /*2e80*/  BSYNC.RECONVERGENT B1 ;  /* 0x0000000000017941 */ /* 0x000fea0003800200 */
.L_x_31:
        /* <DEDUP_REMOVED lines=13> */
[----:B------:R-:W-:-:S04]  /*2f60*/  IMAD.MOV R13, RZ, RZ, -R32 ;  /* 0x000000ffff0d7224 */ /* 0x000fc800078e0a20 */
[----:B------:R-:W-:Y:S01]  /*2f70*/  @!P1 IMAD.MOV.U32 R32, RZ, RZ, R13 ;  /* 0x000000ffff209224 */ /* 0x000fe200078e000d */
[----:B0-----:R-:W-:-:S10]  /*2f80*/  DMUL R28, R26, UR4 ;  /* 0x000000041a1c7c28 */ /* 0x001fd40008000000 */
[----:B------:R-:W0:Y:S02]  /*2f90*/  F2F.F32.F64 R28, R28 ;  /* 0x0000001c001c7310 */ /* 0x000e240000301000 */
[----:B0-----:R-:W-:Y:S01]  /*2fa0*/  FSEL R30, -R28, R28, !P0 ;  /* 0x0000001c1c1e7208 */ /* 0x001fe20004000100 */
[----:B------:R-:W-:Y:S06]  /*2fb0*/  BRA `(.L_x_28) ;  /* 0x0000000000087947 */ /* 0x000fec0003800000 */
.L_x_29:
[----:B------:R-:W-:Y:S01]  /*2fc0*/  FMUL R30, RZ, R13 ;  /* 0x0000000dff1e7220 */ /* 0x000fe20000400000 */
[----:B------:R-:W-:-:S07]  /*2fd0*/  IMAD.MOV.U32 R32, RZ, RZ, RZ ;  /* 0x000000ffff207224 */ /* 0x000fce00078e00ff */
.L_x_28:
[----:B------:R-:W-:Y:S05]  /*2fe0*/  BSYNC.RECONVERGENT B0 ;  /* 0x0000000000007941 */ /* 0x000fea0003800200 */
.L_x_27:
[----:B------:R-:W-:Y:S01]  /*2ff0*/  FMUL R13, R30, R30 ;  /* 0x0000001e1e0d7220 */ /* 0x000fe20000400000 */
[----:B------:R-:W-:Y:S01]  /*3000*/  LOP3.LUT R27, R32, 0x1, RZ, 0xc0, !PT ;  /* 0x00000001201b7812 */ /* 0x000fe200078ec0ff */
[----:B------:R-:W-:Y:S01]  /*3010*/  FMUL R29, R4, 0.63661974668502807617 ;  /* 0x3f22f983041d7820 */ /* 0x000fe20000400000 */
[----:B------:R-:W-:Y:S01]  /*3020*/  ISETP.NE.AND P2, PT, R9, RZ, PT ;  /* 0x000000ff0900720c */ /* 0x000fe20003f45270 */
[----:B------:R-:W-:Y:S01]  /*3030*/  FFMA R26, R13, R12, -0.0013887860113754868507 ;  /* 0xbab607ed0d1a7423 */ /* 0x000fe2000000000c */
[----:B------:R-:W-:Y:S01]  /*3040*/  ISETP.NE.U32.AND P0, PT, R27, 0x1, PT ;  /* 0x000000011b00780c */ /* 0x000fe20003f05070 */
[----:B------:R-:W-:Y:S01]  /*3050*/  BSSY.RECONVERGENT B0, `(.L_x_33) ;  /* 0x0000063000007945 */ /* 0x000fe20003800200 */
[----:B------:R-:W-:Y:S01]  /*3060*/  LOP3.LUT P1, RZ, R32, 0x2, RZ, 0xc0, !PT ;  /* 0x0000000220ff7812 */ /* 0x000fe2000782c0ff */
[----:B------:R-:W0:Y:S01]  /*3070*/  F2I.NTZ R29, R29 ;  /* 0x0000001d001d7305 */ /* 0x000e220000203100 */
[----:B------:R-:W-:Y:S01]  /*3080*/  FSEL R26, R26, -0.00019574658654164522886, !P0 ;  /* 0xb94d41531a1a7808 */ /* 0x000fe20004000000 */
[----:B------:R-:W-:Y:S01]  /*3090*/  IMAD.MOV.U32 R32, RZ, RZ, R5 ;  /* 0x000000ffff207224 */ /* 0x000fe200078e0005 */
[----:B------:R-:W-:-:S02]  /*30a0*/  FSEL R28, R36, 0.0083327032625675201416, !P0 ;  /* 0x3c0885e4241c7808 */ /* 0x000fc40004000000 */
[----:B------:R-:W-:Y:S02]  /*30b0*/  FSEL R27, -R37, -0.16666662693023681641, !P0 ;  /* 0xbe2aaaa8251b7808 */ /* 0x000fe40004000100 */
[----:B------:R-:W-:Y:S01]  /*30c0*/  FSEL R30, R30, 1, P0 ;  /* 0x3f8000001e1e7808 */ /* 0x000fe20000000000 */
[----:B------:R-:W-:Y:S01]  /*30d0*/  FFMA R26, R13, R26, R28 ;  /* 0x0000001a0d1a7223 */ /* 0x000fe2000000001c */
[----:B------:R-:W-:-:S03]  /*30e0*/  FSETP.GE.AND P0, PT, |R4|, 105615, PT ;  /* 0x47ce47800400780b */ /* 0x000fc60003f06200 */
[C---:B------:R-:W-:Y:S01]  /*30f0*/  FFMA R26, R13.reuse, R26, R27 ;  /* 0x0000001a0d1a7223 */ /* 0x040fe2000000001b */
        /* <DEDUP_REMOVED lines=8> */
.L_x_35:
        /* <DEDUP_REMOVED lines=14> */
[--C-:B------:R-:W-:Y:S01]  /*3260*/  @P5 IMAD.MOV.U32 R14, RZ, RZ, R32.reuse ;  /* 0x000000ffff0e5224 */ /* 0x100fe200078e0020 */
        /* <DEDUP_REMOVED lines=8> */
[----:B------:R-:W-:Y:S01]  /*32f0*/  BSSY.RECONVERGENT B1, `(.L_x_36) ;  /* 0x0000027000017945 */ /* 0x000fe20003800200 */
[----:B------:R-:W-:Y:S02]  /*3300*/  ISETP.NE.AND P6, PT, R8, RZ, PT ;  /* 0x000000ff0800720c */ /* 0x000fe40003fc5270 */
[----:B------:R-:W-:-:S05]  /*3310*/  LOP3.LUT R26, R26, 0xe0, RZ, 0xc0, !PT ;  /* 0x000000e01a1a7812 */ /* 0x000fca00078ec0ff */
        /* <DEDUP_REMOVED lines=26> */
[----:B------:R-:W-:Y:S01]  /*34c0*/  @P0 IMAD.MOV.U32 R27, RZ, RZ, R14 ;  /* 0x000000ffff1b0224 */ /* 0x000fe200078e000e */
[----:B------:R-:W-:Y:S01]  /*34d0*/  ISETP.EQ.AND P0, PT, R28, 0x8, PT ;  /* 0x000000081c00780c */ /* 0x000fe20003f02270 */
[----:B------:R-:W-:Y:S01]  /*34e0*/  @P1 IMAD.MOV.U32 R27, RZ, RZ, R15 ;  /* 0x000000ffff1b1224 */ /* 0x000fe200078e000f */
[----:B------:R-:W-:Y:S01]  /*34f0*/  SHF.L.W.U32.HI R33, R26, R8, R33 ;  /* 0x000000081a217219 */ /* 0x000fe20000010e21 */
[----:B------:R-:W-:Y:S01]  /*3500*/  @P2 IMAD.MOV.U32 R27, RZ, RZ, R16 ;  /* 0x000000ffff1b2224 */ /* 0x000fe200078e0010 */
[----:B------:R-:W-:Y:S01]  /*3510*/  @P3 MOV R27, R17 ;  /* 0x00000011001b3202 */ /* 0x000fe20000000f00 */
[----:B------:R-:W-:Y:S02]  /*3520*/  @P4 IMAD.MOV.U32 R27, RZ, RZ, R18 ;  /* 0x000000ffff1b4224 */ /* 0x000fe400078e0012 */
[----:B------:R-:W-:-:S06]  /*3530*/  @P5 IMAD.MOV.U32 R27, RZ, RZ, R19 ;  /* 0x000000ffff1b5224 */ /* 0x000fcc00078e0013 */
[----:B------:R-:W-:-:S05]  /*3540*/  @P0 IMAD.MOV.U32 R27, RZ, RZ, R13 ;  /* 0x000000ffff1b0224 */ /* 0x000fca00078e000d */
[----:B------:R-:W-:-:S07]  /*3550*/  SHF.L.W.U32.HI R26, R27, R8, R26 ;  /* 0x000000081b1a7219 */ /* 0x000fce0000010e1a */
.L_x_37:
[----:B------:R-:W-:Y:S05]  /*3560*/  BSYNC.RECONVERGENT B1 ;  /* 0x0000000000017941 */ /* 0x000fea0003800200 */
.L_x_36:
        /* <DEDUP_REMOVED lines=17> */
.L_x_34:
[----:B------:R-:W-:Y:S05]  /*3680*/  BSYNC.RECONVERGENT B0 ;  /* 0x0000000000007941 */ /* 0x000fea0003800200 */
.L_x_33:
[----:B------:R-:W-:Y:S01]  /*3690*/  FMUL R27, R32, R32 ;  /* 0x00000020201b7220 */ /* 0x000fe20000400000 */
[C---:B------:R-:W-:Y:S01]  /*36a0*/  LOP3.LUT R26, R13.reuse, 0x1, RZ, 0xc0, !PT ;  /* 0x000000010d1a7812 */ /* 0x040fe200078ec0ff */
[----:B------:R-:W-:Y:S01]  /*36b0*/  VIADD R13, R13, 0x1 ;  /* 0x000000010d0d7836 */ /* 0x000fe20000000000 */
[----:B------:R-:W-:Y:S01]  /*36c0*/  F2F.F64.F32 R38, R38 ;  /* 0x0000002600267310 */ /* 0x000fe20000201800 */
[----:B------:R-:W-:Y:S01]  /*36d0*/  FFMA R12, R27, R12, -0.0013887860113754868507 ;  /* 0xbab607ed1b0c7423 */ /* 0x000fe2000000000c */
[----:B------:R-:W-:Y:S01]  /*36e0*/  ISETP.NE.U32.AND P0, PT, R26, 0x1, PT ;  /* 0x000000011a00780c */ /* 0x000fe20003f05070 */
[----:B------:R-:W-:Y:S01]  /*36f0*/  BSSY.RECONVERGENT B0, `(.L_x_38) ;  /* 0x0000025000007945 */ /* 0x000fe20003800200 */
[----:B------:R-:W-:Y:S02]  /*3700*/  LOP3.LUT P1, RZ, R13, 0x2, RZ, 0xc0, !PT ;  /* 0x000000020dff7812 */ /* 0x000fe4000782c0ff */
[----:B------:R-:W-:Y:S02]  /*3710*/  FSEL R36, R36, 0.0083327032625675201416, P0 ;  /* 0x3c0885e424247808 */ /* 0x000fe40000000000 */
[----:B------:R-:W-:-:S02]  /*3720*/  FSEL R26, R12, -0.00019574658654164522886, P0 ;  /* 0xb94d41530c1a7808 */ /* 0x000fc40000000000 */
[----:B------:R-:W-:Y:S02]  /*3730*/  FSEL R12, R32, 1, !P0 ;  /* 0x3f800000200c7808 */ /* 0x000fe40004000000 */
[----:B------:R-:W-:Y:S01]  /*3740*/  FSEL R37, -R37, -0.16666662693023681641, P0 ;  /* 0xbe2aaaa825257808 */ /* 0x000fe20000000100 */
[C---:B------:R-:W-:Y:S01]  /*3750*/  FFMA R26, R27.reuse, R26, R36 ;  /* 0x0000001a1b1a7223 */ /* 0x040fe20000000024 */
[----:B------:R-:W-:Y:S01]  /*3760*/  F2F.F64.F32 R32, R31 ;  /* 0x0000001f00207310 */ /* 0x000fe20000201800 */
[C---:B------:R-:W-:Y:S02]  /*3770*/  FFMA R13, R27.reuse, R12, RZ ;  /* 0x0000000c1b0d7223 */ /* 0x040fe400000000ff */
[----:B------:R-:W-:-:S04]  /*3780*/  FFMA R26, R27, R26, R37 ;  /* 0x0000001a1b1a7223 */ /* 0x000fc80000000025 */
[----:B------:R-:W-:-:S04]  /*3790*/  FFMA R13, R13, R26, R12 ;  /* 0x0000001a0d0d7223 */ /* 0x000fc8000000000c */
[----:B------:R-:W-:-:S04]  /*37a0*/  @P1 FADD R13, RZ, -R13 ;  /* 0x8000000dff0d1221 */ /* 0x000fc80000000000 */
[----:B------:R-:W-:-:S04]  /*37b0*/  FMUL R30, R30, R13 ;  /* 0x0000000d1e1e7220 */ /* 0x000fc80000400000 */
[----:B------:R-:W0:Y:S02]  /*37c0*/  F2F.F64.F32 R12, R30 ;  /* 0x0000001e000c7310 */ /* 0x000e240000201800 */
[----:B0-----:R-:W-:-:S08]  /*37d0*/  DMUL R12, R12, R12 ;  /* 0x0000000c0c0c7228 */ /* 0x001fd00000000000 */
[----:B------:R-:W-:-:S08]  /*37e0*/  DFMA R12, R38, R38, R12 ;  /* 0x00000026260c722b */ /* 0x000fd0000000000c */
[----:B------:R-:W-:Y:S01]  /*37f0*/  DFMA R32, R32, R32, R12 ;  /* 0x000000202020722b */ /* 0x000fe2000000000c */
[----:B------:R-:W-:Y:S01]  /*3800*/  IMAD.MOV.U32 R12, RZ, RZ, 0x0 ;  /* 0x00000000ff0c7424 */ /* 0x000fe200078e00ff */
[----:B------:R-:W-:-:S04]  /*3810*/  MOV R13, 0x3fd80000 ;  /* 0x3fd80000000d7802 */ /* 0x000fc80000000f00 */
[----:B------:R-:W0:Y:S04]  /*3820*/  MUFU.RSQ64H R37, R33 ;  /* 0x0000002100257308 */ /* 0x000e280000001c00 */
[----:B------:R-:W-:-:S05]  /*3830*/  VIADD R36, R33, 0xfcb00000 ;  /* 0xfcb0000021247836 */ /* 0x000fca0000000000 */
[----:B------:R-:W-:Y:S01]  /*3840*/  ISETP.GE.U32.AND P0, PT, R36, 0x7ca00000, PT ;  /* 0x7ca000002400780c */ /* 0x000fe20003f06070 */
[----:B0-----:R-:W-:-:S08]  /*3850*/  DMUL R26, R36, R36 ;  /* 0x00000024241a7228 */ /* 0x001fd00000000000 */
[----:B------:R-:W-:-:S08]  /*3860*/  DFMA R26, R32, -R26, 1 ;  /* 0x3ff00000201a742b */ /* 0x000fd0000000081a */
[----:B------:R-:W-:Y:S02]  /*3870*/  DFMA R12, R26, R12, 0.5 ;  /* 0x3fe000001a0c742b */ /* 0x000fe4000000000c */
[----:B------:R-:W-:-:S08]  /*3880*/  DMUL R28, R36, R26 ;  /* 0x0000001a241c7228 */ /* 0x000fd00000000000 */
[----:B------:R-:W-:-:S08]  /*3890*/  DFMA R28, R12, R28, R36 ;  /* 0x0000001c0c1c722b */ /* 0x000fd00000000024 */
[----:B------:R-:W-:Y:S02]  /*38a0*/  DMUL R12, R32, R28 ;  /* 0x0000001c200c7228 */ /* 0x000fe40000000000 */
[----:B------:R-:W-:Y:S02]  /*38b0*/  VIADD R31, R29, 0xfff00000 ;  /* 0xfff000001d1f7836 */ /* 0x000fe40000000000 */
[----:B------:R-:W-:-:S04]  /*38c0*/  IMAD.MOV.U32 R30, RZ, RZ, R28 ;  /* 0x000000ffff1e7224 */ /* 0x000fc800078e001c */
[----:B------:R-:W-:-:S08]  /*38d0*/  DFMA R26, R12, -R12, R32 ;  /* 0x8000000c0c1a722b */ /* 0x000fd00000000020 */
[----:B------:R-:W-:Y:S01]  /*38e0*/  DFMA R34, R26, R30, R12 ;  /* 0x0000001e1a22722b */ /* 0x000fe2000000000c */
[----:B------:R-:W-:Y:S10]  /*38f0*/  @!P0 BRA `(.L_x_39) ;  /* 0x0000000000108947 */ /* 0x000ff40003800000 */
[----:B------:R-:W-:-:S07]  /*3900*/  MOV R34, 0x3920 ;  /* 0x0000392000227802 */ /* 0x000fce0000000f00 */
[----:B------:R-:W-:Y:S05]  /*3910*/  CALL.REL.NOINC `($__internal_1_$__cuda_sm20_dsqrt_rn_f64_mediumpath_v1) ;  /* 0x0000001400dc7944 */ /* 0x000fea0003c00000 */
[----:B------:R-:W-:Y:S02]  /*3920*/  IMAD.MOV.U32 R34, RZ, RZ, R12 ;  /* 0x000000ffff227224 */ /* 0x000fe400078e000c */
[----:B------:R-:W-:-:S07]  /*3930*/  IMAD.MOV.U32 R35, RZ, RZ, R13 ;  /* 0x000000ffff237224 */ /* 0x000fce00078e000d */
.L_x_39:
[----:B------:R-:W-:Y:S05]  /*3940*/  BSYNC.RECONVERGENT B0 ;  /* 0x0000000000007941 */ /* 0x000fea0003800200 */
.L_x_38:
[----:B------:R-:W-:Y:S01]  /*3950*/  DMUL R34, R34, 0.5 ;  /* 0x3fe0000022227828 */ /* 0x000fe20000000000 */
[----:B------:R-:W-:Y:S09]  /*3960*/  BSSY.RECONVERGENT B0, `(.L_x_40) ;  /* 0x0000072000007945 */ /* 0x000ff20003800200 */
[----:B------:R-:W-:-:S13]  /*3970*/  FSETP.GEU.AND P0, PT, |R35|, 1.7687499523162841797, PT ;  /* 0x3fe266662300780b */ /* 0x000fda0003f0e200 */
[----:B------:R-:W-:Y:S05]  /*3980*/  @!P0 BRA `(.L_x_41) ;  /* 0x0000000400188947 */ /* 0x000fea0003800000 */
[----:B------:R-:W-:Y:S01]  /*3990*/  IMAD.MOV.U32 R32, RZ, RZ, 0x0 ;  /* 0x00000000ff207424 */ /* 0x000fe200078e00ff */
[----:B------:R-:W-:Y:S01]  /*39a0*/  MOV R28, RZ ;  /* 0x000000ff001c7202 */ /* 0x000fe20000000f00 */
[----:B------:R-:W-:Y:S01]  /*39b0*/  IMAD.MOV.U32 R33, RZ, RZ, 0x3fe00000 ;  /* 0x3fe00000ff217424 */ /* 0x000fe200078e00ff */
[----:B------:R-:W-:Y:S01]  /*39c0*/  UMOV UR4, 0xdc1895e9 ;  /* 0xdc1895e900047882 */ /* 0x000fe20000000000 */
[----:B------:R-:W-:Y:S01]  /*39d0*/  IMAD.MOV.U32 R30, RZ, RZ, RZ ;  /* 0x000000ffff1e7224 */ /* 0x000fe200078e00ff */
[----:B------:R-:W-:Y:S01]  /*39e0*/  UMOV UR5, 0x3fb0066b ;  /* 0x3fb0066b00057882 */ /* 0x000fe20000000000 */
[----:B------:R-:W-:Y:S01]  /*39f0*/  UMOV UR8, 0x54442d18 ;  /* 0x54442d1800087882 */ /* 0x000fe20000000000 */
[----:B------:R-:W-:Y:S01]  /*3a00*/  UMOV UR9, 0x3fe921fb ;  /* 0x3fe921fb00097882 */ /* 0x000fe20000000000 */
[----:B------:R-:W-:-:S06]  /*3a10*/  DFMA R32, |R34|, -R32, 0.5 ;  /* 0x3fe000002220742b */ /* 0x000fcc0000000a20 */
[----:B------:R-:W0:Y:S02]  /*3a20*/  MUFU.RSQ64H R31, R33 ;  /* 0x00000021001f7308 */ /* 0x000e240000001c00 */
[C---:B------:R-:W-:Y:S02]  /*3a30*/  DSETP.NE.AND P0, PT, R32.reuse, RZ, PT ;  /* 0x000000ff2000722a */ /* 0x040fe40003f05000 */
[----:B------:R-:W-:Y:S01]  /*3a40*/  ISETP.GE.AND P1, PT, R33, RZ, PT ;  /* 0x000000ff2100720c */ /* 0x000fe20003f26270 */
[----:B0-----:R-:W-:Y:S01]  /*3a50*/  DMUL R26, R32, R30 ;  /* 0x0000001e201a7228 */ /* 0x001fe20000000000 */
[----:B------:R-:W-:-:S07]  /*3a60*/  VIADD R29, R31, 0xfff00000 ;  /* 0xfff000001f1d7836 */ /* 0x000fce0000000000 */
[----:B------:R-:W-:-:S08]  /*3a70*/  DFMA R12, R26, -R26, R32 ;  /* 0x8000001a1a0c722b */ /* 0x000fd00000000020 */
[----:B------:R-:W-:-:S08]  /*3a80*/  DFMA R12, R28, R12, R26 ;  /* 0x0000000c1c0c722b */ /* 0x000fd0000000001a */
[-C--:B------:R-:W-:Y:S02]  /*3a90*/  DFMA R30, R30, -R12.reuse, 1 ;  /* 0x3ff000001e1e742b */ /* 0x080fe4000000080c */
[----:B------:R-:W-:-:S06]  /*3aa0*/  DFMA R26, R12, -R12, R32 ;  /* 0x8000000c0c1a722b */ /* 0x000fcc0000000020 */
[----:B------:R-:W-:-:S08]  /*3ab0*/  DFMA R28, R28, R30, R28 ;  /* 0x0000001e1c1c722b */ /* 0x000fd0000000001c */
[----:B------:R-:W-:Y:S01]  /*3ac0*/  DFMA R26, R28, R26, R12 ;  /* 0x0000001a1c1a722b */ /* 0x000fe2000000000c */
[----:B------:R-:W-:Y:S02]  /*3ad0*/  IMAD.MOV.U32 R12, RZ, RZ, 0x180754af ;  /* 0x180754afff0c7424 */ /* 0x000fe400078e00ff */
[----:B------:R-:W-:-:S06]  /*3ae0*/  IMAD.MOV.U32 R13, RZ, RZ, 0x3fb3823b ;  /* 0x3fb3823bff0d7424 */ /* 0x000fcc00078e00ff */
[C---:B------:R-:W-:Y:S01]  /*3af0*/  DFMA R12, R32.reuse, UR4, -R12 ;  /* 0x00000004200c7c2b */ /* 0x040fe2000800080c */
[----:B------:R-:W-:Y:S01]  /*3b00*/  UMOV UR4, 0xcc2f79ae ;  /* 0xcc2f79ae00047882 */ /* 0x000fe20000000000 */
[----:B------:R-:W-:Y:S01]  /*3b10*/  UMOV UR5, 0x3fb11e52 ;  /* 0x3fb11e5200057882 */ /* 0x000fe20000000000 */
[----:B------:R-:W-:Y:S02]  /*3b20*/  FSEL R29, R26, RZ, P1 ;  /* 0x000000ff1a1d7208 */ /* 0x000fe40000800000 */
[----:B------:R-:W-:Y:S02]  /*3b30*/  FSEL R27, R27, -QNAN , P1 ;  /* 0xfff800001b1b7808 */ /* 0x000fe40000800000 */
[----:B------:R-:W-:Y:S01]  /*3b40*/  FSEL R26, R29, R32, P0 ;  /* 0x000000201d1a7208 */ /* 0x000fe20000000000 */
[----:B------:R-:W-:Y:S01]  /*3b50*/  DFMA R12, R32, R12, UR4 ;  /* 0x00000004200c7e2b */ /* 0x000fe2000800000c */
[----:B------:R-:W-:Y:S01]  /*3b60*/  UMOV UR4, 0x3526861b ;  /* 0x3526861b00047882 */ /* 0x000fe20000000000 */
[----:B------:R-:W-:Y:S01]  /*3b70*/  UMOV UR5, 0x3f924eaf ;  /* 0x3f924eaf00057882 */ /* 0x000fe20000000000 */
[----:B------:R-:W-:-:S05]  /*3b80*/  FSEL R27, R27, R33, P0 ;  /* 0x000000211b1b7208 */ /* 0x000fca0000000000 */
[----:B------:R-:W-:Y:S01]  /*3b90*/  DFMA R12, R32, R12, -UR4 ;  /* 0x80000004200c7e2b */ /* 0x000fe2000800000c */
[----:B------:R-:W-:Y:S01]  /*3ba0*/  UMOV UR4, 0xa31e6cb7 ;  /* 0xa31e6cb700047882 */ /* 0x000fe20000000000 */
[----:B------:R-:W-:Y:S01]  /*3bb0*/  UMOV UR5, 0x3f91df02 ;  /* 0x3f91df0200057882 */ /* 0x000fe20000000000 */
[----:B------:R-:W-:-:S05]  /*3bc0*/  DMUL R26, R26, -2 ;  /* 0xc00000001a1a7828 */ /* 0x000fca0000000000 */
[----:B------:R-:W-:Y:S01]  /*3bd0*/  DFMA R12, R32, R12, UR4 ;  /* 0x00000004200c7e2b */ /* 0x000fe2000800000c */
[----:B------:R-:W-:Y:S01]  /*3be0*/  UMOV UR4, 0xb0eec6cc ;  /* 0xb0eec6cc00047882 */ /* 0x000fe20000000000 */
[----:B------:R-:W-:-:S06]  /*3bf0*/  UMOV UR5, 0x3f847d18 ;  /* 0x3f847d1800057882 */ /* 0x000fcc0000000000 */
        /* <DEDUP_REMOVED lines=24> */
[----:B------:R-:W-:Y:S02]  /*3d80*/  DMUL R32, R32, R12 ;  /* 0x0000000c20207228 */ /* 0x000fe40000000000 */
[----:B------:R-:W-:-:S06]  /*3d90*/  DADD R12, R26, UR8 ;  /* 0x000000081a0c7e29 */ /* 0x000fcc0008000000 */
[----:B------:R-:W-:-:S08]  /*3da0*/  DFMA R32, R32, R26, UR4 ;  /* 0x0000000420207e2b */ /* 0x000fd0000800001a */
[----:B------:R-:W-:-:S08]  /*3db0*/  DADD R12, R32, R12 ;  /* 0x00000000200c7229 */ /* 0x000fd0000000000c */
[----:B------:R-:W-:-:S10]  /*3dc0*/  DADD R12, R12, UR8 ;  /* 0x000000080c0c7e29 */ /* 0x000fd40008000000 */
[----:B------:R-:W-:Y:S01]  /*3dd0*/  LOP3.LUT R13, R13, 0x80000000, R35, 0xb8, !PT ;  /* 0x800000000d0d7812 */ /* 0x000fe200078eb823 */
[----:B------:R-:W-:Y:S06]  /*3de0*/  BRA `(.L_x_42) ;  /* 0x0000000000a47947 */ /* 0x000fec0003800000 */
.L_x_41:
[----:B------:R-:W-:Y:S01]  /*3df0*/  DMUL R26, R34, R34 ;  /* 0x00000022221a7228 */ /* 0x000fe20000000000 */
[----:B------:R-:W-:Y:S01]  /*3e00*/  IMAD.MOV.U32 R12, RZ, RZ, 0x180754af ;  /* 0x180754afff0c7424 */ /* 0x000fe200078e00ff */
[----:B------:R-:W-:Y:S01]  /*3e10*/  UMOV UR4, 0xdc1895e9 ;  /* 0xdc1895e900047882 */ /* 0x000fe20000000000 */
[----:B------:R-:W-:Y:S01]  /*3e20*/  IMAD.MOV.U32 R13, RZ, RZ, 0x3fb3823b ;  /* 0x3fb3823bff0d7424 */ /* 0x000fe200078e00ff */
[----:B------:R-:W-:-:S05]  /*3e30*/  UMOV UR5, 0x3fb0066b ;  /* 0x3fb0066b00057882 */ /* 0x000fca0000000000 */
[----:B------:R-:W-:Y:S01]  /*3e40*/  DFMA R12, R26, UR4, -R12 ;  /* 0x000000041a0c7c2b */ /* 0x000fe2000800080c */
[----:B------:R-:W-:Y:S01]  /*3e50*/  UMOV UR4, 0xcc2f79ae ;  /* 0xcc2f79ae00047882 */ /* 0x000fe20000000000 */
[----:B------:R-:W-:-:S06]  /*3e60*/  UMOV UR5, 0x3fb11e52 ;  /* 0x3fb11e5200057882 */ /* 0x000fcc0000000000 */
[----:B------:R-:W-:Y:S01]  /*3e70*/  DFMA R12, R26, R12, UR4 ;  /* 0x000000041a0c7e2b */ /* 0x000fe2000800000c */
[----:B------:R-:W-:Y:S01]  /*3e80*/  UMOV UR4, 0x3526861b ;  /* 0x3526861b00047882 */ /* 0x000fe20000000000 */
[----:B------:R-:W-:-:S06]  /*3e90*/  UMOV UR5, 0x3f924eaf ;  /* 0x3f924eaf00057882 */ /* 0x000fcc0000000000 */
[----:B------:R-:W-:Y:S01]  /*3ea0*/  DFMA R12, R26, R12, -UR4 ;  /* 0x800000041a0c7e2b */ /* 0x000fe2000800000c */
        /* <DEDUP_REMOVED lines=26> */
[----:B------:R-:W-:-:S08]  /*4050*/  DFMA R12, R26, R12, UR4 ;  /* 0x000000041a0c7e2b */ /* 0x000fd0000800000c */
[----:B------:R-:W-:-:S08]  /*4060*/  DMUL R12, R26, R12 ;  /* 0x0000000c1a0c7228 */ /* 0x000fd00000000000 */
[----:B------:R-:W-:-:S11]  /*4070*/  DFMA R12, R34, R12, R34 ;  /* 0x0000000c220c722b */ /* 0x000fd60000000022 */
.L_x_42:
[----:B------:R-:W-:Y:S05]  /*4080*/  BSYNC.RECONVERGENT B0 ;  /* 0x0000000000007941 */ /* 0x000fea0003800200 */
.L_x_40:
[----:B------:R-:W-:Y:S01]  /*4090*/  DADD R12, R12, R12 ;  /* 0x000000000c0c7229 */ /* 0x000fe2000000000c */
[----:B------:R-:W0:Y:S01]  /*40a0*/  LDCU.64 UR4, c[0x0][0x3b0] ;  /* 0x00007600ff0477ac */ /* 0x000e220008000a00 */
[----:B------:R-:W-:Y:S06]  /*40b0*/  BSSY.RECONVERGENT B0, `(.L_x_43) ;  /* 0x0000010000007945 */ /* 0x000fec0003800200 */
[----:B------:R-:W-:-:S08]  /*40c0*/  DMUL R12, R12, 6371 ;  /* 0x40b8e3000c0c7828 */ /* 0x000fd00000000000 */
[----:B------:R-:W-:-:S08]  /*40d0*/  DMUL R12, R12, 1000 ;  /* 0x408f40000c0c7828 */ /* 0x000fd00000000000 */
[----:B0-----:R-:W-:-:S14]  /*40e0*/  DSETP.GEU.AND P0, PT, R12, UR4, PT ;  /* 0x000000040c007e2a */ /* 0x001fdc000bf0e000 */
[----:B------:R-:W-:Y:S05]  /*40f0*/  @P0 BRA `(.L_x_44) ;  /* 0x00000000002c0947 */ /* 0x000fea0003800000 */
[----:B------:R-:W0:Y:S02]  /*4100*/  LDC.64 R28, c[0x0][0x3a0] ;  /* 0x0000e800ff1c7b82 */ /* 0x000e240000000a00 */
[----:B0-----:R-:W-:-:S06]  /*4110*/  IMAD.WIDE.U32 R28, R6, 0x4, R28 ;  /* 0x00000004061c7825 */ /* 0x001fcc00078e001c */
[----:B------:R-:W2:Y:S02]  /*4120*/  LDG.E R28, desc[UR6][R28.64] ;  /* 0x000000061c1c7981 */ /* 0x000ea4000c1e1900 */
[-C--:B--2---:R-:W-:Y:S01]  /*4130*/  FMUL R26, R10, R28.reuse ;  /* 0x0000001c0a1a7220 */ /* 0x084fe20000400000 */
[----:B------:R-:W-:Y:S01]  /*4140*/  FMUL R11, R11, R28 ;  /* 0x0000001c0b0b7220 */ /* 0x000fe20000400000 */
[----:B------:R-:W0:Y:S08]  /*4150*/  F2F.F64.F32 R12, R28 ;  /* 0x0000001c000c7310 */ /* 0x000e300000201800 */
[----:B------:R-:W1:Y:S01]  /*4160*/  F2F.F64.F32 R26, R26 ;  /* 0x0000001a001a7310 */ /* 0x000e620000201800 */
[----:B0-----:R-:W-:-:S07]  /*4170*/  DADD R24, R24, R12 ;  /* 0x0000000018187229 */ /* 0x001fce000000000c */
[----:B------:R-:W0:Y:S01]  /*4180*/  F2F.F64.F32 R10, R11 ;  /* 0x0000000b000a7310 */ /* 0x000e220000201800 */
[----:B-1----:R-:W-:Y:S02]  /*4190*/  DADD R22, R22, R26 ;  /* 0x0000000016167229 */ /* 0x002fe4000000001a */
[----:B0-----:R-:W-:-:S11]  /*41a0*/  DADD R20, R20, R10 ;  /* 0x0000000014147229 */ /* 0x001fd6000000000a */
.L_x_44:
[----:B------:R-:W-:Y:S05]  /*41b0*/  BSYNC.RECONVERGENT B0 ;  /* 0x0000000000007941 */ /* 0x000fea0003800200 */
.L_x_43:
[----:B------:R-:W0:Y:S01]  /*41c0*/  LDCU UR4, c[0x0][0x3b8] ;  /* 0x00007700ff0477ac */ /* 0x000e220008000800 */
[----:B------:R-:W-:-:S05]  /*41d0*/  VIADD R6, R6, 0x1 ;  /* 0x0000000106067836 */ /* 0x000fca0000000000 */
[----:B0-----:R-:W-:-:S13]  /*41e0*/  ISETP.NE.AND P0, PT, R6, UR4, PT ;  /* 0x0000000406007c0c */ /* 0x001fda000bf05270 */
[----:B------:R-:W-:Y:S05]  /*41f0*/  @P0 BRA `(.L_x_45) ;  /* 0xffffffc000c40947 */ /* 0x000fea000383ffff */
[----:B------:R-:W0:Y:S01]  /*4200*/  MUFU.RCP64H R5, R25 ;  /* 0x0000001900057308 */ /* 0x000e220000001800 */
[----:B------:R-:W-:Y:S01]  /*4210*/  IMAD.MOV.U32 R4, RZ, RZ, 0x1 ;  /* 0x00000001ff047424 */ /* 0x000fe200078e00ff */
[----:B------:R-:W-:Y:S01]  /*4220*/  FSETP.GEU.AND P1, PT, |R23|, 6.5827683646048100446e-37, PT ;  /* 0x036000001700780b */ /* 0x000fe20003f2e200 */
[----:B------:R-:W-:Y:S04]  /*4230*/  BSSY.RECONVERGENT B0, `(.L_x_46) ;  /* 0x0000014000007945 */ /* 0x000fe80003800200 */
[----:B0-----:R-:W-:-:S08]  /*4240*/  DFMA R6, -R24, R4, 1 ;  /* 0x3ff000001806742b */ /* 0x001fd00000000104 */
[----:B------:R-:W-:-:S08]  /*4250*/  DFMA R6, R6, R6, R6 ;  /* 0x000000060606722b */ /* 0x000fd00000000006 */
[----:B------:R-:W-:-:S08]  /*4260*/  DFMA R6, R4, R6, R4 ;  /* 0x000000060406722b */ /* 0x000fd00000000004 */
[----:B------:R-:W-:-:S08]  /*4270*/  DFMA R4, -R24, R6, 1 ;  /* 0x3ff000001804742b */ /* 0x000fd00000000106 */
[----:B------:R-:W-:-:S08]  /*4280*/  DFMA R4, R6, R4, R6 ;  /* 0x000000040604722b */ /* 0x000fd00000000006 */
[----:B------:R-:W-:-:S08]  /*4290*/  DMUL R6, R22, R4 ;  /* 0x0000000416067228 */ /* 0x000fd00000000000 */
[----:B------:R-:W-:-:S08]  /*42a0*/  DFMA R8, -R24, R6, R22 ;  /* 0x000000061808722b */ /* 0x000fd00000000116 */
[----:B------:R-:W-:-:S10]  /*42b0*/  DFMA R4, R4, R8, R6 ;  /* 0x000000080404722b */ /* 0x000fd40000000006 */
[----:B------:R-:W-:-:S05]  /*42c0*/  FFMA R2, RZ, R25, R5 ;  /* 0x00000019ff027223 */ /* 0x000fca0000000005 */
[----:B------:R-:W-:-:S13]  /*42d0*/  FSETP.GT.AND P0, PT, |R2|, 1.469367938527859385e-39, PT ;  /* 0x001000000200780b */ /* 0x000fda0003f04200 */
[----:B------:R-:W-:Y:S05]  /*42e0*/  @P0 BRA P1, `(.L_x_47) ;  /* 0x0000000000200947 */ /* 0x000fea0000800000 */
[----:B------:R-:W-:Y:S01]  /*42f0*/  IMAD.MOV.U32 R10, RZ, RZ, R22 ;  /* 0x000000ffff0a7224 */ /* 0x000fe200078e0016 */
[----:B------:R-:W-:Y:S01]  /*4300*/  MOV R8, R24 ;  /* 0x0000001800087202 */ /* 0x000fe20000000f00 */
[----:B------:R-:W-:Y:S01]  /*4310*/  IMAD.MOV.U32 R11, RZ, RZ, R23 ;  /* 0x000000ffff0b7224 */ /* 0x000fe200078e0017 */
[----:B------:R-:W-:Y:S01]  /*4320*/  MOV R2, 0x4350 ;  /* 0x0000435000027802 */ /* 0x000fe20000000f00 */
[----:B------:R-:W-:-:S07]  /*4330*/  IMAD.MOV.U32 R9, RZ, RZ, R25 ;  /* 0x000000ffff097224 */ /* 0x000fce00078e0019 */
[----:B------:R-:W-:Y:S05]  /*4340*/  CALL.REL.NOINC `($__internal_0_$__cuda_sm20_div_rn_f64_full) ;  /* 0x0000000400e47944 */ /* 0x000fea0003c00000 */
[----:B------:R-:W-:Y:S02]  /*4350*/  IMAD.MOV.U32 R4, RZ, RZ, R26 ;  /* 0x000000ffff047224 */ /* 0x000fe400078e001a */
[----:B------:R-:W-:-:S07]  /*4360*/  IMAD.MOV.U32 R5, RZ, RZ, R27 ;  /* 0x000000ffff057224 */ /* 0x000fce00078e001b */
.L_x_47:
[----:B------:R-:W-:Y:S05]  /*4370*/  BSYNC.RECONVERGENT B0 ;  /* 0x0000000000007941 */ /* 0x000fea0003800200 */
.L_x_46:
        /* <DEDUP_REMOVED lines=16> */
[----:B------:R-:W-:Y:S01]  /*4480*/  MOV R2, 0x44d0 ;  /* 0x000044d000027802 */ /* 0x000fe20000000f00 */
[----:B------:R-:W-:Y:S02]  /*4490*/  IMAD.MOV.U32 R11, RZ, RZ, R21 ;  /* 0x000000ffff0b7224 */ /* 0x000fe400078e0015 */
[----:B------:R-:W-:Y:S02]  /*44a0*/  IMAD.MOV.U32 R8, RZ, RZ, R24 ;  /* 0x000000ffff087224 */ /* 0x000fe400078e0018 */
[----:B------:R-:W-:-:S07]  /*44b0*/  IMAD.MOV.U32 R9, RZ, RZ, R25 ;  /* 0x000000ffff097224 */ /* 0x000fce00078e0019 */
[----:B------:R-:W-:Y:S05]  /*44c0*/  CALL.REL.NOINC `($__internal_0_$__cuda_sm20_div_rn_f64_full) ;  /* 0x0000000400847944 */ /* 0x000fea0003c00000 */
[----:B------:R-:W-:Y:S01]  /*44d0*/  MOV R6, R26 ;  /* 0x0000001a00067202 */ /* 0x000fe20000000f00 */
[----:B------:R-:W-:-:S07]  /*44e0*/  IMAD.MOV.U32 R7, RZ, RZ, R27 ;  /* 0x000000ffff077224 */ /* 0x000fce00078e001b */
.L_x_49:
[----:B------:R-:W-:Y:S05]  /*44f0*/  BSYNC.RECONVERGENT B0 ;  /* 0x0000000000007941 */ /* 0x000fea0003800200 */
.L_x_48:
[----:B------:R-:W0:Y:S01]  /*4500*/  LDC.64 R8, c[0x0][0x390] ;  /* 0x0000e400ff087b82 */ /* 0x000e220000000a00 */
[----:B------:R-:W1:Y:S01]  /*4510*/  F2F.F32.F64 R5, R4 ;  /* 0x0000000400057310 */ /* 0x000e620000301000 */
[----:B------:R-:W-:-:S06]  /*4520*/  ISETP.NE.AND P0, PT, R0, R3, PT ;  /* 0x000000030000720c */ /* 0x000fcc0003f05270 */
[----:B------:R-:W2:Y:S01]  /*4530*/  LDC.64 R10, c[0x0][0x398] ;  /* 0x0000e600ff0a7b82 */ /* 0x000ea20000000a00 */
[----:B------:R-:W3:Y:S01]  /*4540*/  F2F.F32.F64 R7, R6 ;  /* 0x0000000600077310 */ /* 0x000ee20000301000 */
[----:B0-----:R-:W-:-:S05]  /*4550*/  IMAD.WIDE R8, R0, 0x4, R8 ;  /* 0x0000000400087825 */ /* 0x001fca00078e0208 */
[----:B-1----:R0:W-:Y:S01]  /*4560*/  STG.E desc[UR6][R8.64], R5 ;  /* 0x0000000508007986 */ /* 0x0021e2000c101906 */
[----:B--2---:R-:W-:-:S05]  /*4570*/  IMAD.WIDE R10, R0, 0x4, R10 ;  /* 0x00000004000a7825 */ /* 0x004fca00078e020a */
[----:B---3--:R0:W-:Y:S01]  /*4580*/  STG.E desc[UR6][R10.64], R7 ;  /* 0x000000070a007986 */ /* 0x0081e2000c101906 */
[----:B------:R-:W-:Y:S05]  /*4590*/  @!P0 EXIT ;  /* 0x000000000000894d */ /* 0x000fea0003800000 */
[----:B------:R-:W-:Y:S01]  /*45a0*/  VIADD R0, R0, 0x1 ;  /* 0x0000000100007836 */ /* 0x000fe20000000000 */
[----:B------:R-:W-:Y:S06]  /*45b0*/  BRA `(.L_x_50) ;  /* 0xffffffbc00607947 */ /* 0x000fec000383ffff */
.L_x_2:
[----:B------:R-:W-:Y:S01]  /*45c0*/  IMAD.IADD R3, R3, 0x1, -R0 ;  /* 0x0000000103037824 */ /* 0x000fe200078e0a00 */
[----:B------:R-:W-:Y:S03]  /*45d0*/  BSSY.RECONVERGENT B0, `(.L_x_51) ;  /* 0x0000021000007945 */ /* 0x000fe60003800200 */
[C---:B------:R-:W-:Y:S01]  /*45e0*/  VIADD R12, R3.reuse, 0x1 ;  /* 0x00000001030c7836 */ /* 0x040fe20000000000 */
[----:B------:R-:W-:-:S04]  /*45f0*/  ISETP.GE.U32.AND P0, PT, R3, 0x7, PT ;  /* 0x000000070300780c */ /* 0x000fc80003f06070 */
[----:B------:R-:W-:-:S04]  /*4600*/  LOP3.LUT R14, R12, 0x7, RZ, 0xc0, !PT ;  /* 0x000000070c0e7812 */ /* 0x000fc800078ec0ff */
[----:B------:R-:W-:-:S05]  /*4610*/  ISETP.NE.AND P1, PT, R14, RZ, PT ;  /* 0x000000ff0e00720c */ /* 0x000fca0003f25270 */
[----:B------:R-:W-:Y:S08]  /*4620*/  @!P0 BRA `(.L_x_52) ;  /* 0x00000000006c8947 */ /* 0x000ff00003800000 */
[----:B------:R-:W4:Y:S01]  /*4630*/  LDC.64 R6, c[0x0][0x390] ;  /* 0x0000e400ff067b82 */ /* 0x000f220000000a00 */
[----:B------:R-:W-:Y:S01]  /*4640*/  LOP3.LUT R13, R12, 0xfffffff8, RZ, 0xc0, !PT ;  /* 0xfffffff80c0d7812 */ /* 0x000fe200078ec0ff */
[----:B------:R-:W-:-:S06]  /*4650*/  IMAD.MOV.U32 R10, RZ, RZ, RZ ;  /* 0x000000ffff0a7224 */ /* 0x000fcc00078e00ff */
[----:B------:R-:W0:Y:S02]  /*4660*/  LDC.64 R8, c[0x0][0x398] ;  /* 0x0000e600ff087b82 */ /* 0x000e240000000a00 */
.L_x_53:
[----:B0-----:R-:W-:Y:S02]  /*4670*/  IMAD.MOV.U32 R11, RZ, RZ, 0x7fc00000 ;  /* 0x7fc00000ff0b7424 */ /* 0x001fe400078e00ff */
[----:B---34-:R-:W-:-:S04]  /*4680*/  IMAD.WIDE R2, R0, 0x4, R6 ;  /* 0x0000000400027825 */ /* 0x018fc800078e0206 */
[C---:B012---:R-:W-:Y:S01]  /*4690*/  IMAD.WIDE R4, R0.reuse, 0x4, R8 ;  /* 0x0000000400047825 */ /* 0x047fe200078e0208 */
[----:B------:R0:W-:Y:S01]  /*46a0*/  STG.E desc[UR6][R2.64], R11 ;  /* 0x0000000b02007986 */ /* 0x0001e2000c101906 */
[----:B------:R-:W-:Y:S02]  /*46b0*/  IADD3 R0, PT, PT, R0, 0x8, RZ ;  /* 0x0000000800007810 */ /* 0x000fe40007ffe0ff */
[----:B------:R-:W-:Y:S01]  /*46c0*/  VIADD R10, R10, 0x8 ;  /* 0x000000080a0a7836 */ /* 0x000fe20000000000 */
[----:B------:R0:W-:Y:S04]  /*46d0*/  STG.E desc[UR6][R4.64], R11 ;  /* 0x0000000b04007986 */ /* 0x0001e8000c101906 */
[----:B------:R0:W-:Y:S01]  /*46e0*/  STG.E desc[UR6][R2.64+0x4], R11 ;  /* 0x0000040b02007986 */ /* 0x0001e2000c101906 */
[----:B------:R-:W-:-:S03]  /*46f0*/  ISETP.NE.AND P0, PT, R10, R13, PT ;  /* 0x0000000d0a00720c */ /* 0x000fc60003f05270 */
[----:B------:R0:W-:Y:S04]  /*4700*/  STG.E desc[UR6][R4.64+0x4], R11 ;  /* 0x0000040b04007986 */ /* 0x0001e8000c101906 */
        /* <DEDUP_REMOVED lines=11> */
[----:B------:R0:W-:Y:S01]  /*47c0*/  STG.E desc[UR6][R4.64+0x1c], R11 ;  /* 0x00001c0b04007986 */ /* 0x0001e2000c101906 */
[----:B------:R-:W-:Y:S05]  /*47d0*/  @P0 BRA `(.L_x_53) ;  /* 0xfffffffc00a40947 */ /* 0x000fea000383ffff */
.L_x_52:
[----:B------:R-:W-:Y:S05]  /*47e0*/  BSYNC.RECONVERGENT B0 ;  /* 0x0000000000007941 */ /* 0x000fea0003800200 */
.L_x_51:
[----:B------:R-:W-:Y:S05]  /*47f0*/  @!P1 EXIT ;  /* 0x000000000000994d */ /* 0x000fea0003800000 */
[----:B------:R-:W-:Y:S01]  /*4800*/  ISETP.GE.U32.AND P0, PT, R14, 0x4, PT ;  /* 0x000000040e00780c */ /* 0x000fe20003f06070 */
[----:B------:R-:W-:Y:S01]  /*4810*/  BSSY.RECONVERGENT B0, `(.L_x_54) ;  /* 0x0000012000007945 */ /* 0x000fe20003800200 */
[----:B------:R-:W-:-:S04]  /*4820*/  LOP3.LUT R6, R12, 0x3, RZ, 0xc0, !PT ;  /* 0x000000030c067812 */ /* 0x000fc800078ec0ff */
[----:B------:R-:W-:-:S07]  /*4830*/  ISETP.NE.AND P1, PT, R6, RZ, PT ;  /* 0x000000ff0600720c */ /* 0x000fce0003f25270 */
[----:B------:R-:W-:Y:S06]  /*4840*/  @!P0 BRA `(.L_x_55) ;  /* 0x0000000000388947 */ /* 0x000fec0003800000 */
[----:B0--3--:R-:W0:Y:S01]  /*4850*/  LDC.64 R2, c[0x0][0x390] ;  /* 0x0000e400ff027b82 */ /* 0x009e220000000a00 */
[----:B------:R-:W-:-:S07]  /*4860*/  IMAD.MOV.U32 R7, RZ, RZ, 0x7fc00000 ;  /* 0x7fc00000ff077424 */ /* 0x000fce00078e00ff */
[----:B-12---:R-:W1:Y:S01]  /*4870*/  LDC.64 R4, c[0x0][0x398] ;  /* 0x0000e600ff047b82 */ /* 0x006e620000000a00 */
[----:B0-----:R-:W-:-:S05]  /*4880*/  IMAD.WIDE R2, R0, 0x4, R2 ;  /* 0x0000000400027825 */ /* 0x001fca00078e0202 */
[----:B------:R4:W-:Y:S01]  /*4890*/  STG.E desc[UR6][R2.64], R7 ;  /* 0x0000000702007986 */ /* 0x0009e2000c101906 */
[----:B-1----:R-:W-:-:S04]  /*48a0*/  IMAD.WIDE R4, R0, 0x4, R4 ;  /* 0x0000000400047825 */ /* 0x002fc800078e0204 */
[----:B------:R-:W-:Y:S01]  /*48b0*/  VIADD R0, R0, 0x4 ;  /* 0x0000000400007836 */ /* 0x000fe20000000000 */
[----:B------:R4:W-:Y:S04]  /*48c0*/  STG.E desc[UR6][R4.64], R7 ;  /* 0x0000000704007986 */ /* 0x0009e8000c101906 */
[----:B------:R4:W-:Y:S04]  /*48d0*/  STG.E desc[UR6][R2.64+0x4], R7 ;  /* 0x0000040702007986 */ /* 0x0009e8000c101906 */
[----:B------:R4:W-:Y:S04]  /*48e0*/  STG.E desc[UR6][R4.64+0x4], R7 ;  /* 0x0000040704007986 */ /* 0x0009e8000c101906 */
[----:B------:R4:W-:Y:S04]  /*48f0*/  STG.E desc[UR6][R2.64+0x8], R7 ;  /* 0x0000080702007986 */ /* 0x0009e8000c101906 */
[----:B------:R4:W-:Y:S04]  /*4900*/  STG.E desc[UR6][R4.64+0x8], R7 ;  /* 0x0000080704007986 */ /* 0x0009e8000c101906 */
[----:B------:R4:W-:Y:S04]  /*4910*/  STG.E desc[UR6][R2.64+0xc], R7 ;  /* 0x00000c0702007986 */ /* 0x0009e8000c101906 */
[----:B------:R4:W-:Y:S02]  /*4920*/  STG.E desc[UR6][R4.64+0xc], R7 ;  /* 0x00000c0704007986 */ /* 0x0009e4000c101906 */
.L_x_55:
[----:B------:R-:W-:Y:S05]  /*4930*/  BSYNC.RECONVERGENT B0 ;  /* 0x0000000000007941 */ /* 0x000fea0003800200 */
.L_x_54:
[----:B------:R-:W-:Y:S05]  /*4940*/  @!P1 EXIT ;  /* 0x000000000000994d */ /* 0x000fea0003800000 */
[----:B------:R-:W-:Y:S01]  /*4950*/  ISETP.NE.AND P0, PT, R6, 0x1, PT ;  /* 0x000000010600780c */ /* 0x000fe20003f05270 */
[----:B------:R-:W-:Y:S01]  /*4960*/  BSSY.RECONVERGENT B0, `(.L_x_56) ;  /* 0x000000e000007945 */ /* 0x000fe20003800200 */
[----:B0--34-:R-:W-:-:S04]  /*4970*/  LOP3.LUT R2, R12, 0x1, RZ, 0xc0, !PT ;  /* 0x000000010c027812 */ /* 0x019fc800078ec0ff */
[----:B------:R-:W-:-:S07]  /*4980*/  ISETP.NE.U32.AND P1, PT, R2, 0x1, PT ;  /* 0x000000010200780c */ /* 0x000fce0003f25070 */
[----:B------:R-:W-:Y:S06]  /*4990*/  @!P0 BRA `(.L_x_57) ;  /* 0x0000000000288947 */ /* 0x000fec0003800000 */
[----:B------:R-:W0:Y:S01]  /*49a0*/  LDC.64 R2, c[0x0][0x390] ;  /* 0x0000e400ff027b82 */ /* 0x000e220000000a00 */
        /* <DEDUP_REMOVED lines=8> */
[----:B------:R0:W-:Y:S02]  /*4a30*/  STG.E desc[UR6][R4.64+0x4], R7 ;  /* 0x0000040704007986 */ /* 0x0001e4000c101906 */
.L_x_57:
[----:B------:R-:W-:Y:S05]  /*4a40*/  BSYNC.RECONVERGENT B0 ;  /* 0x0000000000007941 */ /* 0x000fea0003800200 */
.L_x_56:
[----:B------:R-:W-:Y:S05]  /*4a50*/  @P1 EXIT ;  /* 0x000000000000194d */ /* 0x000fea0003800000 */
[----:B0-----:R-:W0:Y:S01]  /*4a60*/  LDC.64 R2, c[0x0][0x390] ;  /* 0x0000e400ff027b82 */ /* 0x001e220000000a00 */
[----:B------:R-:W-:-:S07]  /*4a70*/  IMAD.MOV.U32 R7, RZ, RZ, 0x7fc00000 ;  /* 0x7fc00000ff077424 */ /* 0x000fce00078e00ff */
[----:B-12---:R-:W1:Y:S01]  /*4a80*/  LDC.64 R4, c[0x0][0x398] ;  /* 0x0000e600ff047b82 */ /* 0x006e620000000a00 */
[----:B0-----:R-:W-:-:S05]  /*4a90*/  IMAD.WIDE R2, R0, 0x4, R2 ;  /* 0x0000000400027825 */ /* 0x001fca00078e0202 */
[----:B------:R-:W-:Y:S01]  /*4aa0*/  STG.E desc[UR6][R2.64], R7 ;  /* 0x0000000702007986 */ /* 0x000fe2000c101906 */
[----:B-1----:R-:W-:-:S05]  /*4ab0*/  IMAD.WIDE R4, R0, 0x4, R4 ;  /* 0x0000000400047825 */ /* 0x002fca00078e0204 */
[----:B------:R-:W-:Y:S01]  /*4ac0*/  STG.E desc[UR6][R4.64], R7 ;  /* 0x0000000704007986 */ /* 0x000fe2000c101906 */
[----:B------:R-:W-:Y:S05]  /*4ad0*/  EXIT ;  /* 0x000000000000794d */ /* 0x000fea0003800000 */
        .weak           $__internal_0_$__cuda_sm20_div_rn_f64_full
        .type           $__internal_0_$__cuda_sm20_div_rn_f64_full,@function
        .size           $__internal_0_$__cuda_sm20_div_rn_f64_full,($__internal_1_$__cuda_sm20_dsqrt_rn_f64_mediumpath_v1 - $__internal_0_$__cuda_sm20_div_rn_f64_full)
$__internal_0_$__cuda_sm20_div_rn_f64_full:
[C---:B------:R-:W-:Y:S01]  /*4ae0*/  FSETP.GEU.AND P0, PT, |R9|.reuse, 1.469367938527859385e-39, PT ;  /* 0x001000000900780b */ /* 0x040fe20003f0e200 */
[----:B------:R-:W-:Y:S01]  /*4af0*/  IMAD.MOV.U32 R22, RZ, RZ, 0x1 ;  /* 0x00000001ff167424 */ /* 0x000fe200078e00ff */
[----:B------:R-:W-:Y:S01]  /*4b00*/  LOP3.LUT R6, R9, 0x800fffff, RZ, 0xc0, !PT ;  /* 0x800fffff09067812 */ /* 0x000fe200078ec0ff */
[----:B------:R-:W-:Y:S01]  /*4b10*/  BSSY.RECONVERGENT B1, `(.L_x_58) ;  /* 0x0000054000017945 */ /* 0x000fe20003800200 */
[C---:B------:R-:W-:Y:S02]  /*4b20*/  FSETP.GEU.AND P2, PT, |R11|.reuse, 1.469367938527859385e-39, PT ;  /* 0x001000000b00780b */ /* 0x040fe40003f4e200 */
[----:B------:R-:W-:Y:S01]  /*4b30*/  LOP3.LUT R7, R6, 0x3ff00000, RZ, 0xfc, !PT ;  /* 0x3ff0000006077812 */ /* 0x000fe200078efcff */
[----:B------:R-:W-:Y:S01]  /*4b40*/  IMAD.MOV.U32 R6, RZ, RZ, R8 ;  /* 0x000000ffff067224 */ /* 0x000fe200078e0008 */
[----:B------:R-:W-:Y:S02]  /*4b50*/  LOP3.LUT R26, R11, 0x7ff00000, RZ, 0xc0, !PT ;  /* 0x7ff000000b1a7812 */ /* 0x000fe400078ec0ff */
[----:B------:R-:W-:-:S03]  /*4b60*/  LOP3.LUT R32, R9, 0x7ff00000, RZ, 0xc0, !PT ;  /* 0x7ff0000009207812 */ /* 0x000fc600078ec0ff */
[----:B------:R-:W-:Y:S01]  /*4b70*/  @!P0 DMUL R6, R8, 8.98846567431157953865e+307 ;  /* 0x7fe0000008068828 */ /* 0x000fe20000000000 */
[C---:B------:R-:W-:Y:S01]  /*4b80*/  ISETP.GE.U32.AND P1, PT, R26.reuse, R32, PT ;  /* 0x000000201a00720c */ /* 0x040fe20003f26070 */
[----:B------:R-:W-:Y:S02]  /*4b90*/  IMAD.MOV.U32 R33, RZ, RZ, R26 ;  /* 0x000000ffff217224 */ /* 0x000fe400078e001a */
[----:B------:R-:W-:Y:S02]  /*4ba0*/  @!P2 LOP3.LUT R27, R9, 0x7ff00000, RZ, 0xc0, !PT ;  /* 0x7ff00000091ba812 */ /* 0x000fe400078ec0ff */
[----:B------:R-:W0:Y:S02]  /*4bb0*/  MUFU.RCP64H R23, R7 ;  /* 0x0000000700177308 */ /* 0x000e240000001800 */
[----:B------:R-:W-:Y:S02]  /*4bc0*/  @!P2 ISETP.GE.U32.AND P3, PT, R26, R27, PT ;  /* 0x0000001b1a00a20c */ /* 0x000fe40003f66070 */
[----:B------:R-:W-:-:S02]  /*4bd0*/  MOV R27, 0x1ca00000 ;  /* 0x1ca00000001b7802 */ /* 0x000fc40000000f00 */
[----:B------:R-:W-:Y:S02]  /*4be0*/  @!P0 LOP3.LUT R32, R7, 0x7ff00000, RZ, 0xc0, !PT ;  /* 0x7ff0000007208812 */ /* 0x000fe400078ec0ff */
[----:B------:R-:W-:-:S04]  /*4bf0*/  @!P2 SEL R29, R27, 0x63400000, !P3 ;  /* 0x634000001b1da807 */ /* 0x000fc80005800000 */
[----:B------:R-:W-:-:S04]  /*4c00*/  @!P2 LOP3.LUT R30, R29, 0x80000000, R11, 0xf8, !PT ;  /* 0x800000001d1ea812 */ /* 0x000fc800078ef80b */
[----:B------:R-:W-:Y:S01]  /*4c10*/  @!P2 LOP3.LUT R31, R30, 0x100000, RZ, 0xfc, !PT ;  /* 0x001000001e1fa812 */ /* 0x000fe200078efcff */
[----:B0-----:R-:W-:Y:S01]  /*4c20*/  DFMA R12, R22, -R6, 1 ;  /* 0x3ff00000160c742b */ /* 0x001fe20000000806 */
[----:B------:R-:W-:-:S07]  /*4c30*/  @!P2 IMAD.MOV.U32 R30, RZ, RZ, RZ ;  /* 0x000000ffff1ea224 */ /* 0x000fce00078e00ff */
[----:B------:R-:W-:-:S08]  /*4c40*/  DFMA R12, R12, R12, R12 ;  /* 0x0000000c0c0c722b */ /* 0x000fd0000000000c */
[----:B------:R-:W-:Y:S01]  /*4c50*/  DFMA R22, R22, R12, R22 ;  /* 0x0000000c1616722b */ /* 0x000fe20000000016 */
[----:B------:R-:W-:Y:S01]  /*4c60*/  SEL R13, R27, 0x63400000, !P1 ;  /* 0x634000001b0d7807 */ /* 0x000fe20004800000 */
[----:B------:R-:W-:-:S03]  /*4c70*/  IMAD.MOV.U32 R12, RZ, RZ, R10 ;  /* 0x000000ffff0c7224 */ /* 0x000fc600078e000a */
[----:B------:R-:W-:-:S03]  /*4c80*/  LOP3.LUT R13, R13, 0x800fffff, R11, 0xf8, !PT ;  /* 0x800fffff0d0d7812 */ /* 0x000fc600078ef80b */
[----:B------:R-:W-:-:S03]  /*4c90*/  DFMA R28, R22, -R6, 1 ;  /* 0x3ff00000161c742b */ /* 0x000fc60000000806 */
[----:B------:R-:W-:-:S05]  /*4ca0*/  @!P2 DFMA R12, R12, 2, -R30 ;  /* 0x400000000c0ca82b */ /* 0x000fca000000081e */
[----:B------:R-:W-:-:S05]  /*4cb0*/  DFMA R22, R22, R28, R22 ;  /* 0x0000001c1616722b */ /* 0x000fca0000000016 */
[----:B------:R-:W-:-:S03]  /*4cc0*/  @!P2 LOP3.LUT R33, R13, 0x7ff00000, RZ, 0xc0, !PT ;  /* 0x7ff000000d21a812 */ /* 0x000fc600078ec0ff */
[----:B------:R-:W-:Y:S02]  /*4cd0*/  DMUL R28, R22, R12 ;  /* 0x0000000c161c7228 */ /* 0x000fe40000000000 */
[----:B------:R-:W-:-:S05]  /*4ce0*/  VIADD R34, R33, 0xffffffff ;  /* 0xffffffff21227836 */ /* 0x000fca0000000000 */
[----:B------:R-:W-:Y:S01]  /*4cf0*/  ISETP.GT.U32.AND P0, PT, R34, 0x7feffffe, PT ;  /* 0x7feffffe2200780c */ /* 0x000fe20003f04070 */
[----:B------:R-:W-:Y:S01]  /*4d00*/  VIADD R34, R32, 0xffffffff ;  /* 0xffffffff20227836 */ /* 0x000fe20000000000 */
[----:B------:R-:W-:-:S04]  /*4d10*/  DFMA R30, R28, -R6, R12 ;  /* 0x800000061c1e722b */ /* 0x000fc8000000000c */
[----:B------:R-:W-:-:S04]  /*4d20*/  ISETP.GT.U32.OR P0, PT, R34, 0x7feffffe, P0 ;  /* 0x7feffffe2200780c */ /* 0x000fc80000704470 */
[----:B------:R-:W-:-:S09]  /*4d30*/  DFMA R22, R22, R30, R28 ;  /* 0x0000001e1616722b */ /* 0x000fd2000000001c */
[----:B------:R-:W-:Y:S05]  /*4d40*/  @P0 BRA `(.L_x_59) ;  /* 0x00000000006c0947 */ /* 0x000fea0003800000 */
[----:B------:R-:W-:-:S04]  /*4d50*/  LOP3.LUT R11, R9, 0x7ff00000, RZ, 0xc0, !PT ;  /* 0x7ff00000090b7812 */ /* 0x000fc800078ec0ff */
[CC--:B------:R-:W-:Y:S02]  /*4d60*/  VIADDMNMX R10, R26.reuse, -R11.reuse, 0xb9600000, !PT ;  /* 0xb96000001a0a7446 */ /* 0x0c0fe4000780090b */
[----:B------:R-:W-:Y:S02]  /*4d70*/  ISETP.GE.U32.AND P0, PT, R26, R11, PT ;  /* 0x0000000b1a00720c */ /* 0x000fe40003f06070 */
[----:B------:R-:W-:Y:S02]  /*4d80*/  VIMNMX R10, PT, PT, R10, 0x46a00000, PT ;  /* 0x46a000000a0a7848 */ /* 0x000fe40003fe0100 */
[----:B------:R-:W-:-:S05]  /*4d90*/  SEL R27, R27, 0x63400000, !P0 ;  /* 0x634000001b1b7807 */ /* 0x000fca0004000000 */
[----:B------:R-:W-:Y:S01]  /*4da0*/  IMAD.IADD R28, R10, 0x1, -R27 ;  /* 0x000000010a1c7824 */ /* 0x000fe200078e0a1b */
[----:B------:R-:W-:-:S03]  /*4db0*/  MOV R10, RZ ;  /* 0x000000ff000a7202 */ /* 0x000fc60000000f00 */
[----:B------:R-:W-:-:S06]  /*4dc0*/  VIADD R11, R28, 0x7fe00000 ;  /* 0x7fe000001c0b7836 */ /* 0x000fcc0000000000 */
[----:B------:R-:W-:-:S10]  /*4dd0*/  DMUL R26, R22, R10 ;  /* 0x0000000a161a7228 */ /* 0x000fd40000000000 */
[----:B------:R-:W-:-:S13]  /*4de0*/  FSETP.GTU.AND P0, PT, |R27|, 1.469367938527859385e-39, PT ;  /* 0x001000001b00780b */ /* 0x000fda0003f0c200 */
[----:B------:R-:W-:Y:S05]  /*4df0*/  @P0 BRA `(.L_x_60) ;  /* 0x0000000000940947 */ /* 0x000fea0003800000 */
[----:B------:R-:W-:Y:S01]  /*4e00*/  DFMA R6, R22, -R6, R12 ;  /* 0x800000061606722b */ /* 0x000fe2000000000c */
[----:B------:R-:W-:-:S09]  /*4e10*/  IMAD.MOV.U32 R10, RZ, RZ, RZ ;  /* 0x000000ffff0a7224 */ /* 0x000fd200078e00ff */
[C---:B------:R-:W-:Y:S02]  /*4e20*/  FSETP.NEU.AND P0, PT, R7.reuse, RZ, PT ;  /* 0x000000ff0700720b */ /* 0x040fe40003f0d000 */
[----:B------:R-:W-:-:S04]  /*4e30*/  LOP3.LUT R9, R7, 0x80000000, R9, 0x48, !PT ;  /* 0x8000000007097812 */ /* 0x000fc800078e4809 */
[----:B------:R-:W-:-:S07]  /*4e40*/  LOP3.LUT R11, R9, R11, RZ, 0xfc, !PT ;  /* 0x0000000b090b7212 */ /* 0x000fce00078efcff */
[----:B------:R-:W-:Y:S05]  /*4e50*/  @!P0 BRA `(.L_x_60) ;  /* 0x00000000007c8947 */ /* 0x000fea0003800000 */
[----:B------:R-:W-:Y:S01]  /*4e60*/  IMAD.MOV R7, RZ, RZ, -R28 ;  /* 0x000000ffff077224 */ /* 0x000fe200078e0a1c */
[----:B------:R-:W-:Y:S01]  /*4e70*/  DMUL.RP R10, R22, R10 ;  /* 0x0000000a160a7228 */ /* 0x000fe20000008000 */
[----:B------:R-:W-:-:S06]  /*4e80*/  IMAD.MOV.U32 R6, RZ, RZ, RZ ;  /* 0x000000ffff067224 */ /* 0x000fcc00078e00ff */
[----:B------:R-:W-:-:S03]  /*4e90*/  DFMA R6, R26, -R6, R22 ;  /* 0x800000061a06722b */ /* 0x000fc60000000016 */
[----:B------:R-:W-:-:S03]  /*4ea0*/  LOP3.LUT R9, R11, R9, RZ, 0x3c, !PT ;  /* 0x000000090b097212 */ /* 0x000fc600078e3cff */
[----:B------:R-:W-:-:S04]  /*4eb0*/  IADD3 R6, PT, PT, -R28, -0x43300000, RZ ;  /* 0xbcd000001c067810 */ /* 0x000fc80007ffe1ff */
[----:B------:R-:W-:-:S04]  /*4ec0*/  FSETP.NEU.AND P0, PT, |R7|, R6, PT ;  /* 0x000000060700720b */ /* 0x000fc80003f0d200 */
[----:B------:R-:W-:Y:S02]  /*4ed0*/  FSEL R26, R10, R26, !P0 ;  /* 0x0000001a0a1a7208 */ /* 0x000fe40004000000 */
[----:B------:R-:W-:Y:S01]  /*4ee0*/  FSEL R27, R9, R27, !P0 ;  /* 0x0000001b091b7208 */ /* 0x000fe20004000000 */
[----:B------:R-:W-:Y:S06]  /*4ef0*/  BRA `(.L_x_60) ;  /* 0x0000000000547947 */ /* 0x000fec0003800000 */
.L_x_59:
[----:B------:R-:W-:-:S14]  /*4f00*/  DSETP.NAN.AND P0, PT, R10, R10, PT ;  /* 0x0000000a0a00722a */ /* 0x000fdc0003f08000 */
[----:B------:R-:W-:Y:S05]  /*4f10*/  @P0 BRA `(.L_x_61) ;  /* 0x0000000000440947 */ /* 0x000fea0003800000 */
[----:B------:R-:W-:-:S14]  /*4f20*/  DSETP.NAN.AND P0, PT, R8, R8, PT ;  /* 0x000000080800722a */ /* 0x000fdc0003f08000 */
[----:B------:R-:W-:Y:S05]  /*4f30*/  @P0 BRA `(.L_x_62) ;  /* 0x0000000000300947 */ /* 0x000fea0003800000 */
[----:B------:R-:W-:Y:S01]  /*4f40*/  ISETP.NE.AND P0, PT, R33, R32, PT ;  /* 0x000000202100720c */ /* 0x000fe20003f05270 */
[----:B------:R-:W-:Y:S02]  /*4f50*/  IMAD.MOV.U32 R26, RZ, RZ, 0x0 ;  /* 0x00000000ff1a7424 */ /* 0x000fe400078e00ff */
[----:B------:R-:W-:-:S10]  /*4f60*/  IMAD.MOV.U32 R27, RZ, RZ, -0x80000 ;  /* 0xfff80000ff1b7424 */ /* 0x000fd400078e00ff */
[----:B------:R-:W-:Y:S05]  /*4f70*/  @!P0 BRA `(.L_x_60) ;  /* 0x0000000000348947 */ /* 0x000fea0003800000 */
[----:B------:R-:W-:Y:S02]  /*4f80*/  ISETP.NE.AND P0, PT, R33, 0x7ff00000, PT ;  /* 0x7ff000002100780c */ /* 0x000fe40003f05270 */
[----:B------:R-:W-:Y:S02]  /*4f90*/  LOP3.LUT R27, R11, 0x80000000, R9, 0x48, !PT ;  /* 0x800000000b1b7812 */ /* 0x000fe400078e4809 */
[----:B------:R-:W-:-:S13]  /*4fa0*/  ISETP.EQ.OR P0, PT, R32, RZ, !P0 ;  /* 0x000000ff2000720c */ /* 0x000fda0004702670 */
[----:B------:R-:W-:Y:S01]  /*4fb0*/  @P0 LOP3.LUT R6, R27, 0x7ff00000, RZ, 0xfc, !PT ;  /* 0x7ff000001b060812 */ /* 0x000fe200078efcff */
[----:B------:R-:W-:Y:S02]  /*4fc0*/  @!P0 IMAD.MOV.U32 R26, RZ, RZ, RZ ;  /* 0x000000ffff1a8224 */ /* 0x000fe400078e00ff */
[----:B------:R-:W-:Y:S01]  /*4fd0*/  @P0 IMAD.MOV.U32 R26, RZ, RZ, RZ ;  /* 0x000000ffff1a0224 */ /* 0x000fe200078e00ff */
[----:B------:R-:W-:Y:S01]  /*4fe0*/  @P0 MOV R27, R6 ;  /* 0x00000006001b0202 */ /* 0x000fe20000000f00 */
[----:B------:R-:W-:Y:S06]  /*4ff0*/  BRA `(.L_x_60) ;  /* 0x0000000000147947 */ /* 0x000fec0003800000 */
.L_x_62:
[----:B------:R-:W-:Y:S01]  /*5000*/  LOP3.LUT R27, R9, 0x80000, RZ, 0xfc, !PT ;  /* 0x00080000091b7812 */ /* 0x000fe200078efcff */
[----:B------:R-:W-:Y:S01]  /*5010*/  IMAD.MOV.U32 R26, RZ, RZ, R8 ;  /* 0x000000ffff1a7224 */ /* 0x000fe200078e0008 */
[----:B------:R-:W-:Y:S06]  /*5020*/  BRA `(.L_x_60) ;  /* 0x0000000000087947 */ /* 0x000fec0003800000 */
.L_x_61:
[----:B------:R-:W-:Y:S01]  /*5030*/  LOP3.LUT R27, R11, 0x80000, RZ, 0xfc, !PT ;  /* 0x000800000b1b7812 */ /* 0x000fe200078efcff */
[----:B------:R-:W-:-:S07]  /*5040*/  IMAD.MOV.U32 R26, RZ, RZ, R10 ;  /* 0x000000ffff1a7224 */ /* 0x000fce00078e000a */
.L_x_60:
[----:B------:R-:W-:Y:S05]  /*5050*/  BSYNC.RECONVERGENT B1 ;  /* 0x0000000000017941 */ /* 0x000fea0003800200 */
.L_x_58:
[----:B------:R-:W-:Y:S02]  /*5060*/  IMAD.MOV.U32 R6, RZ, RZ, R2 ;  /* 0x000000ffff067224 */ /* 0x000fe400078e0002 */
[----:B------:R-:W-:-:S04]  /*5070*/  IMAD.MOV.U32 R7, RZ, RZ, 0x0 ;  /* 0x00000000ff077424 */ /* 0x000fc800078e00ff */
[----:B------:R-:W-:Y:S05]  /*5080*/  RET.REL.NODEC R6 `(_Z10kernelIterPfS_S_S_S_Pidii) ;  /* 0xffffffac06dc7950 */ /* 0x000fea0003c3ffff */
        .weak           $__internal_1_$__cuda_sm20_dsqrt_rn_f64_mediumpath_v1
        .type           $__internal_1_$__cuda_sm20_dsqrt_rn_f64_mediumpath_v1,@function
        .size           $__internal_1_$__cuda_sm20_dsqrt_rn_f64_mediumpath_v1,(.L_x_77 - $__internal_1_$__cuda_sm20_dsqrt_rn_f64_mediumpath_v1)
$__internal_1_$__cuda_sm20_dsqrt_rn_f64_mediumpath_v1:
[----:B------:R-:W-:Y:S01]  /*5090*/  ISETP.GE.U32.AND P0, PT, R36, -0x3400000, PT ;  /* 0xfcc000002400780c */ /* 0x000fe20003f06070 */
[----:B------:R-:W-:Y:S01]  /*50a0*/  BSSY.RECONVERGENT B1, `(.L_x_63) ;  /* 0x0000024000017945 */ /* 0x000fe20003800200 */
[----:B------:R-:W-:-:S11]  /*50b0*/  IMAD.MOV.U32 R29, RZ, RZ, R31 ;  /* 0x000000ffff1d7224 */ /* 0x000fd600078e001f */
[----:B------:R-:W-:Y:S05]  /*50c0*/  @!P0 BRA `(.L_x_64) ;  /* 0x0000000000208947 */ /* 0x000fea0003800000 */
[----:B------:R-:W-:-:S10]  /*50d0*/  DFMA.RM R26, R26, R28, R12 ;  /* 0x0000001c1a1a722b */ /* 0x000fd4000000400c */
[----:B------:R-:W-:-:S05]  /*50e0*/  IADD3 R12, P0, PT, R26, 0x1, RZ ;  /* 0x000000011a0c7810 */ /* 0x000fca0007f1e0ff */
[----:B------:R-:W-:-:S06]  /*50f0*/  IMAD.X R13, RZ, RZ, R27, P0 ;  /* 0x000000ffff0d7224 */ /* 0x000fcc00000e061b */
[----:B------:R-:W-:-:S08]  /*5100*/  DFMA.RP R32, -R26, R12, R32 ;  /* 0x0000000c1a20722b */ /* 0x000fd00000008120 */
[----:B------:R-:W-:-:S06]  /*5110*/  DSETP.GT.AND P0, PT, R32, RZ, PT ;  /* 0x000000ff2000722a */ /* 0x000fcc0003f04000 */
[----:B------:R-:W-:Y:S02]  /*5120*/  FSEL R12, R12, R26, P0 ;  /* 0x0000001a0c0c7208 */ /* 0x000fe40000000000 */
[----:B------:R-:W-:Y:S01]  /*5130*/  FSEL R13, R13, R27, P0 ;  /* 0x0000001b0d0d7208 */ /* 0x000fe20000000000 */
[----:B------:R-:W-:Y:S06]  /*5140*/  BRA `(.L_x_65) ;  /* 0x0000000000647947 */ /* 0x000fec0003800000 */
.L_x_64:
[----:B------:R-:W-:-:S14]  /*5150*/  DSETP.NE.AND P0, PT, R32, RZ, PT ;  /* 0x000000ff2000722a */ /* 0x000fdc0003f05000 */
[----:B------:R-:W-:Y:S05]  /*5160*/  @!P0 BRA `(.L_x_66) ;  /* 0x0000000000588947 */ /* 0x000fea0003800000 */
[----:B------:R-:W-:-:S13]  /*5170*/  ISETP.GE.AND P0, PT, R33, RZ, PT ;  /* 0x000000ff2100720c */ /* 0x000fda0003f06270 */
[----:B------:R-:W-:Y:S01]  /*5180*/  @!P0 IMAD.MOV.U32 R12, RZ, RZ, 0x0 ;  /* 0x00000000ff0c8424 */ /* 0x000fe200078e00ff */
[----:B------:R-:W-:Y:S01]  /*5190*/  @!P0 MOV R13, 0xfff80000 ;  /* 0xfff80000000d8802 */ /* 0x000fe20000000f00 */
[----:B------:R-:W-:Y:S06]  /*51a0*/  @!P0 BRA `(.L_x_65) ;  /* 0x00000000004c8947 */ /* 0x000fec0003800000 */
[----:B------:R-:W-:-:S13]  /*51b0*/  ISETP.GT.AND P0, PT, R33, 0x7fefffff, PT ;  /* 0x7fefffff2100780c */ /* 0x000fda0003f04270 */
[----:B------:R-:W-:Y:S05]  /*51c0*/  @P0 BRA `(.L_x_66) ;  /* 0x0000000000400947 */ /* 0x000fea0003800000 */
[----:B------:R-:W-:Y:S01]  /*51d0*/  DMUL R32, R32, 8.11296384146066816958e+31 ;  /* 0x4690000020207828 */ /* 0x000fe20000000000 */
[----:B------:R-:W-:Y:S02]  /*51e0*/  IMAD.MOV.U32 R28, RZ, RZ, RZ ;  /* 0x000000ffff1c7224 */ /* 0x000fe400078e00ff */
[----:B------:R-:W-:Y:S02]  /*51f0*/  IMAD.MOV.U32 R12, RZ, RZ, 0x0 ;  /* 0x00000000ff0c7424 */ /* 0x000fe400078e00ff */
[----:B------:R-:W-:Y:S01]  /*5200*/  IMAD.MOV.U32 R13, RZ, RZ, 0x3fd80000 ;  /* 0x3fd80000ff0d7424 */ /* 0x000fe200078e00ff */
[----:B------:R-:W0:Y:S02]  /*5210*/  MUFU.RSQ64H R29, R33 ;  /* 0x00000021001d7308 */ /* 0x000e240000001c00 */
[----:B0-----:R-:W-:-:S08]  /*5220*/  DMUL R26, R28, R28 ;  /* 0x0000001c1c1a7228 */ /* 0x001fd00000000000 */
[----:B------:R-:W-:-:S08]  /*5230*/  DFMA R26, R32, -R26, 1 ;  /* 0x3ff00000201a742b */ /* 0x000fd0000000081a */
[----:B------:R-:W-:Y:S02]  /*5240*/  DFMA R12, R26, R12, 0.5 ;  /* 0x3fe000001a0c742b */ /* 0x000fe4000000000c */
[----:B------:R-:W-:-:S08]  /*5250*/  DMUL R26, R28, R26 ;  /* 0x0000001a1c1a7228 */ /* 0x000fd00000000000 */
[----:B------:R-:W-:-:S08]  /*5260*/  DFMA R26, R12, R26, R28 ;  /* 0x0000001a0c1a722b */ /* 0x000fd0000000001c */
[----:B------:R-:W-:Y:S02]  /*5270*/  DMUL R12, R32, R26 ;  /* 0x0000001a200c7228 */ /* 0x000fe40000000000 */
[----:B------:R-:W-:-:S06]  /*5280*/  VIADD R27, R27, 0xfff00000 ;  /* 0xfff000001b1b7836 */ /* 0x000fcc0000000000 */
[----:B------:R-:W-:-:S08]  /*5290*/  DFMA R28, R12, -R12, R32 ;  /* 0x8000000c0c1c722b */ /* 0x000fd00000000020 */
[----:B------:R-:W-:-:S10]  /*52a0*/  DFMA R12, R26, R28, R12 ;  /* 0x0000001c1a0c722b */ /* 0x000fd4000000000c */
[----:B------:R-:W-:Y:S01]  /*52b0*/  VIADD R13, R13, 0xfcb00000 ;  /* 0xfcb000000d0d7836 */ /* 0x000fe20000000000 */
[----:B------:R-:W-:Y:S06]  /*52c0*/  BRA `(.L_x_65) ;  /* 0x0000000000047947 */ /* 0x000fec0003800000 */
.L_x_66:
[----:B------:R-:W-:-:S11]  /*52d0*/  DADD R12, R32, R32 ;  /* 0x00000000200c7229 */ /* 0x000fd60000000020 */
.L_x_65:
[----:B------:R-:W-:Y:S05]  /*52e0*/  BSYNC.RECONVERGENT B1 ;  /* 0x0000000000017941 */ /* 0x000fea0003800200 */
.L_x_63:
[----:B------:R-:W-:-:S04]  /*52f0*/  IMAD.MOV.U32 R35, RZ, RZ, 0x0 ;  /* 0x00000000ff237424 */ /* 0x000fc800078e00ff */
[----:B------:R-:W-:Y:S05]  /*5300*/  RET.REL.NODEC R34 `(_Z10kernelIterPfS_S_S_S_Pidii) ;  /* 0xffffffac223c7950 */ /* 0x000fea0003c3ffff */
.L_x_67:
[----:B------:R-:W-:-:S00]  /*5310*/  BRA `(.L_x_67) ;  /* 0xfffffffc00fc7947 */ /* 0x000fc0000383ffff */
[----:B------:R-:W-:-:S00]  /*5320*/  NOP ;  /* 0x0000000000007918 */ /* 0x000fc00000000000 */
        /* <DEDUP_REMOVED lines=13> */
.L_x_77:


//--------------------- .nv.global.init           --------------------------
	.section	.nv.global.init,"aw",@progbits
	.align	4
.nv.global.init:
	.type		__cudart_i2opi_f,@object
	.size		__cudart_i2opi_f,(.L_0 - __cudart_i2opi_f)
__cudart_i2opi_f:
        /*0000*/ 	.byte	0x41, 0x90, 0x43, 0x3c, 0x99, 0x95, 0x62, 0xdb, 0xc0, 0xdd, 0x34, 0xf5, 0xd1, 0x57, 0x27, 0xfc
        /*0010*/ 	.byte	0x29, 0x15, 0x44, 0x4e, 0x6e, 0x83, 0xf9, 0xa2
.L_0:


//--------------------- .nv.shared.reserved.0     --------------------------
	.section	.nv.shared.reserved.0,"aw",@nobits
	.weak		__nv_reservedSMEM_offset_0_alias
	.size		__nv_reservedSMEM_offset_0_alias, 0, 64
	.other		__nv_reservedSMEM_offset_0_alias,@"STO_CUDA_RESERVED_SHARED STV_DEFAULT"
__nv_reservedSMEM_offset_0_alias:
	.zero		0
	.zero		64


//--------------------- .nv.constant0._Z10kernelIterPfS_S_S_S_Pidii --------------------------
	.section	.nv.constant0._Z10kernelIterPfS_S_S_S_Pidii,"a",@progbits
	.sectionflags	@""
	.align	4
.nv.constant0._Z10kernelIterPfS_S_S_S_Pidii:
	.zero		960


//--------------------- SYMBOLS --------------------------

	.type		.nv.reservedSmem.offset0,@object
	.size		.nv.reservedSmem.offset0,0x4
